//
// Generated by NVIDIA NVVM Compiler
//
// Compiler Build ID: CL-36424714
// Cuda compilation tools, release 13.0, V13.0.88
// Based on NVVM 20.0.0
//

.version 9.0
.target sm_100
.address_size 64

	// .globl	_Z12bc_gpu_naivePfPiS0_ii
// _ZZ12bc_gpu_naivePfPiS0_iiE5sigma has been demoted
// _ZZ12bc_gpu_naivePfPiS0_iiE1d has been demoted
// _ZZ12bc_gpu_naivePfPiS0_iiE5delta has been demoted
// _ZZ12bc_gpu_naivePfPiS0_iiE4done has been demoted
// _ZZ10bc_gpu_optPfPKiS1_iiPiPyS_mmiiE4done has been demoted
// _ZZ17bc_gpu_opt_approxPfPKiS1_iiPiPyS_mmS1_iiiE4done has been demoted

.visible .entry _Z12bc_gpu_naivePfPiS0_ii(
	.param .u64 .ptr .align 1 _Z12bc_gpu_naivePfPiS0_ii_param_0,
	.param .u64 .ptr .align 1 _Z12bc_gpu_naivePfPiS0_ii_param_1,
	.param .u64 .ptr .align 1 _Z12bc_gpu_naivePfPiS0_ii_param_2,
	.param .u32 _Z12bc_gpu_naivePfPiS0_ii_param_3,
	.param .u32 _Z12bc_gpu_naivePfPiS0_ii_param_4
)
{
	.reg .pred 	%p<17>;
	.reg .b16 	%rs<6>;
	.reg .b32 	%r<80>;
	.reg .b32 	%f<10>;
	.reg .b64 	%rd<15>;
	// demoted variable
	.shared .align 4 .b8 _ZZ12bc_gpu_naivePfPiS0_iiE5sigma[16000];
	// demoted variable
	.shared .align 4 .b8 _ZZ12bc_gpu_naivePfPiS0_iiE1d[16000];
	// demoted variable
	.shared .align 4 .b8 _ZZ12bc_gpu_naivePfPiS0_iiE5delta[16000];
	// demoted variable
	.shared .align 1 .u8 _ZZ12bc_gpu_naivePfPiS0_iiE4done;
	ld.param.u64 	%rd4, [_Z12bc_gpu_naivePfPiS0_ii_param_0];
	ld.param.u64 	%rd5, [_Z12bc_gpu_naivePfPiS0_ii_param_1];
	ld.param.u64 	%rd6, [_Z12bc_gpu_naivePfPiS0_ii_param_2];
	cvta.to.global.u64 	%rd1, %rd6;
	mov.u32 	%r1, %ctaid.x;
	mov.u32 	%r2, %tid.x;
	setp.ne.s32 	%p1, %r1, %r2;
	shl.b32 	%r31, %r2, 2;
	mov.u32 	%r32, _ZZ12bc_gpu_naivePfPiS0_iiE5sigma;
	add.s32 	%r3, %r32, %r31;
	mov.u32 	%r33, _ZZ12bc_gpu_naivePfPiS0_iiE1d;
	add.s32 	%r4, %r33, %r31;
	@%p1 bra 	$L__BB0_2;
	shl.b32 	%r36, %r1, 2;
	add.s32 	%r38, %r32, %r36;
	mov.b32 	%r39, 1;
	st.shared.u32 	[%r38], %r39;
	add.s32 	%r41, %r33, %r36;
	mov.b32 	%r42, 0;
	st.shared.u32 	[%r41], %r42;
	bra.uni 	$L__BB0_3;
$L__BB0_2:
	mov.b32 	%r34, 0;
	st.shared.u32 	[%r3], %r34;
	mov.b32 	%r35, 2147483647;
	st.shared.u32 	[%r4], %r35;
$L__BB0_3:
	setp.ne.s32 	%p2, %r2, 0;
	@%p2 bra 	$L__BB0_5;
	mov.b16 	%rs1, 0;
	st.shared.u8 	[_ZZ12bc_gpu_naivePfPiS0_iiE4done], %rs1;
$L__BB0_5:
	mov.u32 	%r45, _ZZ12bc_gpu_naivePfPiS0_iiE5delta;
	add.s32 	%r5, %r45, %r31;
	mov.b32 	%r75, 0;
	st.shared.u32 	[%r5], %r75;
	bar.sync 	0;
	ld.shared.u8 	%rs2, [_ZZ12bc_gpu_naivePfPiS0_iiE4done];
	setp.ne.s16 	%p3, %rs2, 0;
	cvta.to.global.u64 	%rd7, %rd5;
	mul.wide.u32 	%rd8, %r2, 4;
	add.s64 	%rd2, %rd7, %rd8;
	@%p3 bra 	$L__BB0_16;
	mov.b32 	%r75, 0;
$L__BB0_7:
	bar.sync 	0;
	mov.b16 	%rs3, 1;
	st.shared.u8 	[_ZZ12bc_gpu_naivePfPiS0_iiE4done], %rs3;
	bar.sync 	0;
	ld.shared.u32 	%r47, [%r4];
	setp.ne.s32 	%p4, %r47, %r75;
	@%p4 bra 	$L__BB0_15;
	ld.global.u32 	%r72, [%rd2];
	ld.global.u32 	%r8, [%rd2+4];
	setp.ge.s32 	%p5, %r72, %r8;
	@%p5 bra 	$L__BB0_15;
	mov.u32 	%r73, %r75;
$L__BB0_10:
	mul.wide.s32 	%rd9, %r72, 4;
	add.s64 	%rd10, %rd1, %rd9;
	ld.global.u32 	%r11, [%rd10];
	shl.b32 	%r48, %r11, 2;
	add.s32 	%r12, %r33, %r48;
	ld.shared.u32 	%r74, [%r12];
	setp.ne.s32 	%p6, %r74, 2147483647;
	@%p6 bra 	$L__BB0_12;
	add.s32 	%r74, %r73, 1;
	st.shared.u32 	[%r12], %r74;
	mov.b16 	%rs4, 0;
	st.shared.u8 	[_ZZ12bc_gpu_naivePfPiS0_iiE4done], %rs4;
	ld.shared.u32 	%r73, [%r4];
$L__BB0_12:
	add.s32 	%r50, %r73, 1;
	setp.ne.s32 	%p7, %r74, %r50;
	@%p7 bra 	$L__BB0_14;
	add.s32 	%r53, %r32, %r48;
	ld.shared.u32 	%r54, [%r3];
	atom.shared.add.u32 	%r55, [%r53], %r54;
$L__BB0_14:
	add.s32 	%r72, %r72, 1;
	setp.lt.s32 	%p8, %r72, %r8;
	@%p8 bra 	$L__BB0_10;
$L__BB0_15:
	bar.sync 	0;
	add.s32 	%r75, %r75, 1;
	ld.shared.u8 	%rs5, [_ZZ12bc_gpu_naivePfPiS0_iiE4done];
	setp.eq.s16 	%p9, %rs5, 0;
	@%p9 bra 	$L__BB0_7;
$L__BB0_16:
	bar.sync 	0;
	setp.lt.s32 	%p10, %r75, 1;
	@%p10 bra 	$L__BB0_26;
	cvta.to.global.u64 	%rd11, %rd4;
	add.s64 	%rd3, %rd11, %rd8;
$L__BB0_18:
	mov.u32 	%r21, %r75;
	ld.shared.u32 	%r56, [%r4];
	setp.ne.s32 	%p11, %r56, %r21;
	@%p11 bra 	$L__BB0_25;
	ld.global.u32 	%r78, [%rd2];
	ld.global.u32 	%r79, [%rd2+4];
	setp.ge.s32 	%p12, %r78, %r79;
	@%p12 bra 	$L__BB0_23;
$L__BB0_20:
	mul.wide.s32 	%rd13, %r78, 4;
	add.s64 	%rd14, %rd1, %rd13;
	ld.global.u32 	%r26, [%rd14];
	ld.shared.u32 	%r57, [%r4];
	shl.b32 	%r58, %r26, 2;
	add.s32 	%r60, %r33, %r58;
	ld.shared.u32 	%r61, [%r60];
	add.s32 	%r62, %r61, 1;
	setp.ne.s32 	%p13, %r57, %r62;
	@%p13 bra 	$L__BB0_22;
	add.s32 	%r65, %r32, %r58;
	ld.shared.u32 	%r66, [%r65];
	cvt.rn.f32.s32 	%f1, %r66;
	ld.shared.u32 	%r67, [%r3];
	cvt.rn.f32.s32 	%f2, %r67;
	div.rn.f32 	%f3, %f1, %f2;
	ld.shared.f32 	%f4, [%r5];
	add.f32 	%f5, %f4, 0f3F800000;
	mul.f32 	%f6, %f3, %f5;
	add.s32 	%r69, %r45, %r58;
	atom.shared.add.f32 	%f7, [%r69], %f6;
	ld.global.u32 	%r79, [%rd2+4];
$L__BB0_22:
	add.s32 	%r78, %r78, 1;
	setp.lt.s32 	%p14, %r78, %r79;
	@%p14 bra 	$L__BB0_20;
$L__BB0_23:
	setp.eq.s32 	%p15, %r1, %r2;
	@%p15 bra 	$L__BB0_25;
	ld.shared.f32 	%f8, [%r5];
	atom.global.add.f32 	%f9, [%rd3], %f8;
$L__BB0_25:
	bar.sync 	0;
	add.s32 	%r75, %r21, -1;
	setp.gt.s32 	%p16, %r21, 1;
	@%p16 bra 	$L__BB0_18;
$L__BB0_26:
	ret;

}
	// .globl	_Z10bc_gpu_optPfPKiS1_iiPiPyS_mmii
.visible .entry _Z10bc_gpu_optPfPKiS1_iiPiPyS_mmii(
	.param .u64 .ptr .align 1 _Z10bc_gpu_optPfPKiS1_iiPiPyS_mmii_param_0,
	.param .u64 .ptr .align 1 _Z10bc_gpu_optPfPKiS1_iiPiPyS_mmii_param_1,
	.param .u64 .ptr .align 1 _Z10bc_gpu_optPfPKiS1_iiPiPyS_mmii_param_2,
	.param .u32 _Z10bc_gpu_optPfPKiS1_iiPiPyS_mmii_param_3,
	.param .u32 _Z10bc_gpu_optPfPKiS1_iiPiPyS_mmii_param_4,
	.param .u64 .ptr .align 1 _Z10bc_gpu_optPfPKiS1_iiPiPyS_mmii_param_5,
	.param .u64 .ptr .align 1 _Z10bc_gpu_optPfPKiS1_iiPiPyS_mmii_param_6,
	.param .u64 .ptr .align 1 _Z10bc_gpu_optPfPKiS1_iiPiPyS_mmii_param_7,
	.param .u64 _Z10bc_gpu_optPfPKiS1_iiPiPyS_mmii_param_8,
	.param .u64 _Z10bc_gpu_optPfPKiS1_iiPiPyS_mmii_param_9,
	.param .u32 _Z10bc_gpu_optPfPKiS1_iiPiPyS_mmii_param_10,
	.param .u32 _Z10bc_gpu_optPfPKiS1_iiPiPyS_mmii_param_11
)
{
	.reg .pred 	%p<23>;
	.reg .b16 	%rs<6>;
	.reg .b32 	%r<51>;
	.reg .b32 	%f<10>;
	.reg .b64 	%rd<68>;
	// demoted variable
	.shared .align 1 .u8 _ZZ10bc_gpu_optPfPKiS1_iiPiPyS_mmiiE4done;
	ld.param.u64 	%rd16, [_Z10bc_gpu_optPfPKiS1_iiPiPyS_mmii_param_1];
	ld.param.u64 	%rd17, [_Z10bc_gpu_optPfPKiS1_iiPiPyS_mmii_param_2];
	ld.param.u32 	%r29, [_Z10bc_gpu_optPfPKiS1_iiPiPyS_mmii_param_3];
	ld.param.u32 	%r30, [_Z10bc_gpu_optPfPKiS1_iiPiPyS_mmii_param_4];
	ld.param.u64 	%rd11, [_Z10bc_gpu_optPfPKiS1_iiPiPyS_mmii_param_5];
	ld.param.u64 	%rd12, [_Z10bc_gpu_optPfPKiS1_iiPiPyS_mmii_param_6];
	ld.param.u64 	%rd13, [_Z10bc_gpu_optPfPKiS1_iiPiPyS_mmii_param_7];
	ld.param.u64 	%rd14, [_Z10bc_gpu_optPfPKiS1_iiPiPyS_mmii_param_8];
	ld.param.u64 	%rd15, [_Z10bc_gpu_optPfPKiS1_iiPiPyS_mmii_param_9];
	ld.param.u32 	%r32, [_Z10bc_gpu_optPfPKiS1_iiPiPyS_mmii_param_10];
	ld.param.u32 	%r31, [_Z10bc_gpu_optPfPKiS1_iiPiPyS_mmii_param_11];
	cvta.to.global.u64 	%rd1, %rd17;
	cvta.to.global.u64 	%rd2, %rd16;
	mov.u32 	%r1, %ctaid.x;
	add.s32 	%r42, %r32, %r1;
	setp.ge.s32 	%p1, %r42, %r31;
	@%p1 bra 	$L__BB1_27;
	ld.param.u64 	%rd67, [_Z10bc_gpu_optPfPKiS1_iiPiPyS_mmii_param_0];
	cvta.to.global.u64 	%rd18, %rd13;
	cvta.to.global.u64 	%rd19, %rd11;
	cvta.to.global.u64 	%rd20, %rd12;
	mov.u32 	%r3, %tid.x;
	cvt.u64.u32 	%rd21, %r1;
	mul.lo.s64 	%rd22, %rd14, %rd21;
	add.s64 	%rd3, %rd19, %rd22;
	mad.lo.s64 	%rd4, %rd15, %rd21, %rd20;
	add.s64 	%rd5, %rd18, %rd22;
	mov.u32 	%r4, %ntid.x;
	shl.b32 	%r5, %r30, 1;
	mov.u32 	%r6, %nctaid.x;
	cvta.to.global.u64 	%rd6, %rd67;
$L__BB1_2:
	setp.ge.s32 	%p2, %r3, %r29;
	@%p2 bra 	$L__BB1_8;
	mul.wide.s32 	%rd23, %r42, 8;
	add.s64 	%rd7, %rd4, %rd23;
	mul.wide.s32 	%rd24, %r42, 4;
	add.s64 	%rd8, %rd3, %rd24;
	mov.u32 	%r43, %r3;
$L__BB1_4:
	setp.ne.s32 	%p3, %r43, %r42;
	@%p3 bra 	$L__BB1_6;
	mov.b64 	%rd30, 1;
	st.global.u64 	[%rd7], %rd30;
	mov.b32 	%r34, 0;
	st.global.u32 	[%rd8], %r34;
	bra.uni 	$L__BB1_7;
$L__BB1_6:
	mul.wide.s32 	%rd25, %r43, 8;
	add.s64 	%rd26, %rd4, %rd25;
	mov.b64 	%rd27, 0;
	st.global.u64 	[%rd26], %rd27;
	mul.wide.s32 	%rd28, %r43, 4;
	add.s64 	%rd29, %rd3, %rd28;
	mov.b32 	%r33, 2147483647;
	st.global.u32 	[%rd29], %r33;
$L__BB1_7:
	mul.wide.s32 	%rd31, %r43, 4;
	add.s64 	%rd32, %rd5, %rd31;
	mov.b32 	%r35, 0;
	st.global.u32 	[%rd32], %r35;
	add.s32 	%r43, %r43, %r4;
	setp.lt.s32 	%p4, %r43, %r29;
	@%p4 bra 	$L__BB1_4;
$L__BB1_8:
	setp.ne.s32 	%p5, %r3, 0;
	@%p5 bra 	$L__BB1_10;
	mov.b16 	%rs1, 0;
	st.shared.u8 	[_ZZ10bc_gpu_optPfPKiS1_iiPiPyS_mmiiE4done], %rs1;
$L__BB1_10:
	bar.sync 	0;
	ld.shared.u8 	%rs2, [_ZZ10bc_gpu_optPfPKiS1_iiPiPyS_mmiiE4done];
	setp.ne.s16 	%p6, %rs2, 0;
	mov.b32 	%r47, 0;
	@%p6 bra 	$L__BB1_21;
	mov.b32 	%r47, 0;
$L__BB1_12:
	setp.ge.s32 	%p7, %r3, %r5;
	bar.sync 	0;
	mov.b16 	%rs3, 1;
	st.shared.u8 	[_ZZ10bc_gpu_optPfPKiS1_iiPiPyS_mmiiE4done], %rs3;
	bar.sync 	0;
	@%p7 bra 	$L__BB1_20;
	add.s32 	%r11, %r47, 1;
	mov.u32 	%r45, %r3;
$L__BB1_14:
	mul.wide.s32 	%rd33, %r45, 4;
	add.s64 	%rd34, %rd2, %rd33;
	ld.global.nc.u32 	%r13, [%rd34];
	mul.wide.s32 	%rd35, %r13, 4;
	add.s64 	%rd36, %rd3, %rd35;
	ld.global.u32 	%r38, [%rd36];
	setp.ne.s32 	%p8, %r38, %r47;
	@%p8 bra 	$L__BB1_19;
	add.s64 	%rd38, %rd1, %rd33;
	ld.global.nc.u32 	%r14, [%rd38];
	mul.wide.s32 	%rd39, %r14, 4;
	add.s64 	%rd9, %rd3, %rd39;
	ld.global.u32 	%r46, [%rd9];
	setp.ne.s32 	%p9, %r46, 2147483647;
	@%p9 bra 	$L__BB1_17;
	st.global.u32 	[%rd9], %r11;
	mov.b16 	%rs4, 0;
	st.shared.u8 	[_ZZ10bc_gpu_optPfPKiS1_iiPiPyS_mmiiE4done], %rs4;
	mov.u32 	%r46, %r11;
$L__BB1_17:
	setp.ne.s32 	%p10, %r46, %r11;
	@%p10 bra 	$L__BB1_19;
	mul.wide.s32 	%rd40, %r14, 8;
	add.s64 	%rd41, %rd4, %rd40;
	mul.wide.s32 	%rd42, %r13, 8;
	add.s64 	%rd43, %rd4, %rd42;
	ld.global.u64 	%rd44, [%rd43];
	atom.global.add.u64 	%rd45, [%rd41], %rd44;
$L__BB1_19:
	add.s32 	%r45, %r45, %r4;
	setp.lt.s32 	%p11, %r45, %r5;
	@%p11 bra 	$L__BB1_14;
$L__BB1_20:
	bar.sync 	0;
	add.s32 	%r47, %r47, 1;
	ld.shared.u8 	%rs5, [_ZZ10bc_gpu_optPfPKiS1_iiPiPyS_mmiiE4done];
	setp.eq.s16 	%p12, %rs5, 0;
	@%p12 bra 	$L__BB1_12;
$L__BB1_21:
	bar.sync 	0;
	setp.lt.s32 	%p13, %r47, 2;
	@%p13 bra 	$L__BB1_22;
	bra.uni 	$L__BB1_28;
$L__BB1_22:
	setp.ge.s32 	%p19, %r3, %r29;
	mov.u32 	%r50, %r3;
	@%p19 bra 	$L__BB1_26;
$L__BB1_23:
	setp.eq.s32 	%p20, %r50, %r42;
	@%p20 bra 	$L__BB1_25;
	mul.wide.s32 	%rd64, %r50, 4;
	add.s64 	%rd65, %rd6, %rd64;
	add.s64 	%rd66, %rd5, %rd64;
	ld.global.f32 	%f8, [%rd66];
	atom.global.add.f32 	%f9, [%rd65], %f8;
$L__BB1_25:
	add.s32 	%r50, %r50, %r4;
	setp.lt.s32 	%p21, %r50, %r29;
	@%p21 bra 	$L__BB1_23;
$L__BB1_26:
	bar.sync 	0;
	add.s32 	%r42, %r42, %r6;
	setp.lt.s32 	%p22, %r42, %r31;
	@%p22 bra 	$L__BB1_2;
$L__BB1_27:
	ret;
$L__BB1_28:
	setp.ge.s32 	%p14, %r3, %r5;
	add.s32 	%r21, %r47, -1;
	@%p14 bra 	$L__BB1_34;
	mov.u32 	%r49, %r3;
$L__BB1_30:
	mul.wide.s32 	%rd46, %r49, 4;
	add.s64 	%rd47, %rd2, %rd46;
	ld.global.nc.u32 	%r23, [%rd47];
	mul.wide.s32 	%rd48, %r23, 4;
	add.s64 	%rd49, %rd3, %rd48;
	ld.global.u32 	%r39, [%rd49];
	setp.ne.s32 	%p15, %r39, %r21;
	@%p15 bra 	$L__BB1_33;
	add.s64 	%rd51, %rd1, %rd46;
	ld.global.nc.u32 	%r24, [%rd51];
	mul.wide.s32 	%rd52, %r24, 4;
	add.s64 	%rd53, %rd3, %rd52;
	ld.global.u32 	%r40, [%rd53];
	add.s32 	%r41, %r40, 2;
	setp.ne.s32 	%p16, %r47, %r41;
	@%p16 bra 	$L__BB1_33;
	mul.wide.s32 	%rd54, %r24, 8;
	add.s64 	%rd55, %rd4, %rd54;
	ld.global.u64 	%rd56, [%rd55];
	cvt.rn.f32.u64 	%f1, %rd56;
	mul.wide.s32 	%rd57, %r23, 8;
	add.s64 	%rd58, %rd4, %rd57;
	ld.global.u64 	%rd59, [%rd58];
	cvt.rn.f32.u64 	%f2, %rd59;
	div.rn.f32 	%f3, %f1, %f2;
	add.s64 	%rd61, %rd5, %rd48;
	ld.global.f32 	%f4, [%rd61];
	add.f32 	%f5, %f4, 0f3F800000;
	mul.f32 	%f6, %f3, %f5;
	mul.wide.s32 	%rd62, %r24, 4;
	add.s64 	%rd63, %rd5, %rd62;
	atom.global.add.f32 	%f7, [%rd63], %f6;
$L__BB1_33:
	add.s32 	%r49, %r49, %r4;
	setp.lt.s32 	%p17, %r49, %r5;
	@%p17 bra 	$L__BB1_30;
$L__BB1_34:
	bar.sync 	0;
	setp.gt.s32 	%p18, %r47, 2;
	mov.u32 	%r47, %r21;
	@%p18 bra 	$L__BB1_28;
	bra.uni 	$L__BB1_22;

}
	// .globl	_Z17bc_gpu_opt_approxPfPKiS1_iiPiPyS_mmS1_iii
.visible .entry _Z17bc_gpu_opt_approxPfPKiS1_iiPiPyS_mmS1_iii(
	.param .u64 .ptr .align 1 _Z17bc_gpu_opt_approxPfPKiS1_iiPiPyS_mmS1_iii_param_0,
	.param .u64 .ptr .align 1 _Z17bc_gpu_opt_approxPfPKiS1_iiPiPyS_mmS1_iii_param_1,
	.param .u64 .ptr .align 1 _Z17bc_gpu_opt_approxPfPKiS1_iiPiPyS_mmS1_iii_param_2,
	.param .u32 _Z17bc_gpu_opt_approxPfPKiS1_iiPiPyS_mmS1_iii_param_3,
	.param .u32 _Z17bc_gpu_opt_approxPfPKiS1_iiPiPyS_mmS1_iii_param_4,
	.param .u64 .ptr .align 1 _Z17bc_gpu_opt_approxPfPKiS1_iiPiPyS_mmS1_iii_param_5,
	.param .u64 .ptr .align 1 _Z17bc_gpu_opt_approxPfPKiS1_iiPiPyS_mmS1_iii_param_6,
	.param .u64 .ptr .align 1 _Z17bc_gpu_opt_approxPfPKiS1_iiPiPyS_mmS1_iii_param_7,
	.param .u64 _Z17bc_gpu_opt_approxPfPKiS1_iiPiPyS_mmS1_iii_param_8,
	.param .u64 _Z17bc_gpu_opt_approxPfPKiS1_iiPiPyS_mmS1_iii_param_9,
	.param .u64 .ptr .align 1 _Z17bc_gpu_opt_approxPfPKiS1_iiPiPyS_mmS1_iii_param_10,
	.param .u32 _Z17bc_gpu_opt_approxPfPKiS1_iiPiPyS_mmS1_iii_param_11,
	.param .u32 _Z17bc_gpu_opt_approxPfPKiS1_iiPiPyS_mmS1_iii_param_12,
	.param .u32 _Z17bc_gpu_opt_approxPfPKiS1_iiPiPyS_mmS1_iii_param_13
)
{
	.reg .pred 	%p<23>;
	.reg .b16 	%rs<6>;
	.reg .b32 	%r<53>;
	.reg .b32 	%f<10>;
	.reg .b64 	%rd<78>;
	// demoted variable
	.shared .align 1 .u8 _ZZ17bc_gpu_opt_approxPfPKiS1_iiPiPyS_mmS1_iiiE4done;
	ld.param.u64 	%rd17, [_Z17bc_gpu_opt_approxPfPKiS1_iiPiPyS_mmS1_iii_param_1];
	ld.param.u64 	%rd18, [_Z17bc_gpu_opt_approxPfPKiS1_iiPiPyS_mmS1_iii_param_2];
	ld.param.u32 	%r29, [_Z17bc_gpu_opt_approxPfPKiS1_iiPiPyS_mmS1_iii_param_3];
	ld.param.u32 	%r32, [_Z17bc_gpu_opt_approxPfPKiS1_iiPiPyS_mmS1_iii_param_12];
	ld.param.u32 	%r31, [_Z17bc_gpu_opt_approxPfPKiS1_iiPiPyS_mmS1_iii_param_13];
	cvta.to.global.u64 	%rd1, %rd18;
	cvta.to.global.u64 	%rd2, %rd17;
	mov.u32 	%r1, %ctaid.x;
	add.s32 	%r44, %r32, %r1;
	setp.ge.s32 	%p1, %r44, %r31;
	@%p1 bra 	$L__BB2_27;
	ld.param.u64 	%rd76, [_Z17bc_gpu_opt_approxPfPKiS1_iiPiPyS_mmS1_iii_param_9];
	ld.param.u64 	%rd75, [_Z17bc_gpu_opt_approxPfPKiS1_iiPiPyS_mmS1_iii_param_8];
	ld.param.u64 	%rd74, [_Z17bc_gpu_opt_approxPfPKiS1_iiPiPyS_mmS1_iii_param_7];
	ld.param.u64 	%rd73, [_Z17bc_gpu_opt_approxPfPKiS1_iiPiPyS_mmS1_iii_param_6];
	ld.param.u64 	%rd72, [_Z17bc_gpu_opt_approxPfPKiS1_iiPiPyS_mmS1_iii_param_5];
	ld.param.u32 	%r43, [_Z17bc_gpu_opt_approxPfPKiS1_iiPiPyS_mmS1_iii_param_4];
	ld.param.u64 	%rd71, [_Z17bc_gpu_opt_approxPfPKiS1_iiPiPyS_mmS1_iii_param_0];
	cvta.to.global.u64 	%rd19, %rd74;
	cvta.to.global.u64 	%rd20, %rd72;
	cvta.to.global.u64 	%rd21, %rd73;
	mov.u32 	%r3, %tid.x;
	cvt.u64.u32 	%rd22, %r1;
	mul.lo.s64 	%rd23, %rd75, %rd22;
	add.s64 	%rd3, %rd20, %rd23;
	mad.lo.s64 	%rd4, %rd76, %rd22, %rd21;
	add.s64 	%rd5, %rd19, %rd23;
	mov.u32 	%r4, %ntid.x;
	shl.b32 	%r5, %r43, 1;
	cvta.to.global.u64 	%rd6, %rd71;
$L__BB2_2:
	ld.param.u64 	%rd77, [_Z17bc_gpu_opt_approxPfPKiS1_iiPiPyS_mmS1_iii_param_10];
	setp.ge.s32 	%p2, %r3, %r29;
	cvta.to.global.u64 	%rd24, %rd77;
	mul.wide.s32 	%rd25, %r44, 4;
	add.s64 	%rd26, %rd24, %rd25;
	ld.global.nc.u32 	%r7, [%rd26];
	@%p2 bra 	$L__BB2_8;
	mul.wide.s32 	%rd27, %r7, 8;
	add.s64 	%rd7, %rd4, %rd27;
	mul.wide.s32 	%rd28, %r7, 4;
	add.s64 	%rd8, %rd3, %rd28;
	mov.u32 	%r45, %r3;
$L__BB2_4:
	setp.ne.s32 	%p3, %r45, %r7;
	@%p3 bra 	$L__BB2_6;
	mov.b64 	%rd34, 1;
	st.global.u64 	[%rd7], %rd34;
	mov.b32 	%r34, 0;
	st.global.u32 	[%rd8], %r34;
	bra.uni 	$L__BB2_7;
$L__BB2_6:
	mul.wide.s32 	%rd29, %r45, 8;
	add.s64 	%rd30, %rd4, %rd29;
	mov.b64 	%rd31, 0;
	st.global.u64 	[%rd30], %rd31;
	mul.wide.s32 	%rd32, %r45, 4;
	add.s64 	%rd33, %rd3, %rd32;
	mov.b32 	%r33, 2147483647;
	st.global.u32 	[%rd33], %r33;
$L__BB2_7:
	mul.wide.s32 	%rd35, %r45, 4;
	add.s64 	%rd36, %rd5, %rd35;
	mov.b32 	%r35, 0;
	st.global.u32 	[%rd36], %r35;
	add.s32 	%r45, %r45, %r4;
	setp.lt.s32 	%p4, %r45, %r29;
	@%p4 bra 	$L__BB2_4;
$L__BB2_8:
	setp.ne.s32 	%p5, %r3, 0;
	@%p5 bra 	$L__BB2_10;
	mov.b16 	%rs1, 0;
	st.shared.u8 	[_ZZ17bc_gpu_opt_approxPfPKiS1_iiPiPyS_mmS1_iiiE4done], %rs1;
$L__BB2_10:
	bar.sync 	0;
	ld.shared.u8 	%rs2, [_ZZ17bc_gpu_opt_approxPfPKiS1_iiPiPyS_mmS1_iiiE4done];
	setp.ne.s16 	%p6, %rs2, 0;
	mov.b32 	%r49, 0;
	@%p6 bra 	$L__BB2_21;
	mov.b32 	%r49, 0;
$L__BB2_12:
	setp.ge.s32 	%p7, %r3, %r5;
	bar.sync 	0;
	mov.b16 	%rs3, 1;
	st.shared.u8 	[_ZZ17bc_gpu_opt_approxPfPKiS1_iiPiPyS_mmS1_iiiE4done], %rs3;
	bar.sync 	0;
	@%p7 bra 	$L__BB2_20;
	add.s32 	%r11, %r49, 1;
	mov.u32 	%r47, %r3;
$L__BB2_14:
	mul.wide.s32 	%rd37, %r47, 4;
	add.s64 	%rd38, %rd2, %rd37;
	ld.global.nc.u32 	%r13, [%rd38];
	mul.wide.s32 	%rd39, %r13, 4;
	add.s64 	%rd40, %rd3, %rd39;
	ld.global.u32 	%r38, [%rd40];
	setp.ne.s32 	%p8, %r38, %r49;
	@%p8 bra 	$L__BB2_19;
	add.s64 	%rd42, %rd1, %rd37;
	ld.global.nc.u32 	%r14, [%rd42];
	mul.wide.s32 	%rd43, %r14, 4;
	add.s64 	%rd9, %rd3, %rd43;
	ld.global.u32 	%r48, [%rd9];
	setp.ne.s32 	%p9, %r48, 2147483647;
	@%p9 bra 	$L__BB2_17;
	st.global.u32 	[%rd9], %r11;
	mov.b16 	%rs4, 0;
	st.shared.u8 	[_ZZ17bc_gpu_opt_approxPfPKiS1_iiPiPyS_mmS1_iiiE4done], %rs4;
	mov.u32 	%r48, %r11;
$L__BB2_17:
	setp.ne.s32 	%p10, %r48, %r11;
	@%p10 bra 	$L__BB2_19;
	mul.wide.s32 	%rd44, %r14, 8;
	add.s64 	%rd45, %rd4, %rd44;
	mul.wide.s32 	%rd46, %r13, 8;
	add.s64 	%rd47, %rd4, %rd46;
	ld.global.u64 	%rd48, [%rd47];
	atom.global.add.u64 	%rd49, [%rd45], %rd48;
$L__BB2_19:
	add.s32 	%r47, %r47, %r4;
	setp.lt.s32 	%p11, %r47, %r5;
	@%p11 bra 	$L__BB2_14;
$L__BB2_20:
	bar.sync 	0;
	add.s32 	%r49, %r49, 1;
	ld.shared.u8 	%rs5, [_ZZ17bc_gpu_opt_approxPfPKiS1_iiPiPyS_mmS1_iiiE4done];
	setp.eq.s16 	%p12, %rs5, 0;
	@%p12 bra 	$L__BB2_12;
$L__BB2_21:
	bar.sync 	0;
	setp.lt.s32 	%p13, %r49, 2;
	@%p13 bra 	$L__BB2_22;
	bra.uni 	$L__BB2_28;
$L__BB2_22:
	setp.ge.s32 	%p19, %r3, %r29;
	mov.u32 	%r52, %r3;
	@%p19 bra 	$L__BB2_26;
$L__BB2_23:
	setp.eq.s32 	%p20, %r52, %r7;
	@%p20 bra 	$L__BB2_25;
	mul.wide.s32 	%rd68, %r52, 4;
	add.s64 	%rd69, %rd6, %rd68;
	add.s64 	%rd70, %rd5, %rd68;
	ld.global.f32 	%f8, [%rd70];
	atom.global.add.f32 	%f9, [%rd69], %f8;
$L__BB2_25:
	add.s32 	%r52, %r52, %r4;
	setp.lt.s32 	%p21, %r52, %r29;
	@%p21 bra 	$L__BB2_23;
$L__BB2_26:
	bar.sync 	0;
	mov.u32 	%r42, %nctaid.x;
	add.s32 	%r44, %r44, %r42;
	setp.lt.s32 	%p22, %r44, %r31;
	@%p22 bra 	$L__BB2_2;
$L__BB2_27:
	ret;
$L__BB2_28:
	setp.ge.s32 	%p14, %r3, %r5;
	add.s32 	%r21, %r49, -1;
	@%p14 bra 	$L__BB2_34;
	mov.u32 	%r51, %r3;
$L__BB2_30:
	mul.wide.s32 	%rd50, %r51, 4;
	add.s64 	%rd51, %rd2, %rd50;
	ld.global.nc.u32 	%r23, [%rd51];
	mul.wide.s32 	%rd52, %r23, 4;
	add.s64 	%rd53, %rd3, %rd52;
	ld.global.u32 	%r39, [%rd53];
	setp.ne.s32 	%p15, %r39, %r21;
	@%p15 bra 	$L__BB2_33;
	add.s64 	%rd55, %rd1, %rd50;
	ld.global.nc.u32 	%r24, [%rd55];
	mul.wide.s32 	%rd56, %r24, 4;
	add.s64 	%rd57, %rd3, %rd56;
	ld.global.u32 	%r40, [%rd57];
	add.s32 	%r41, %r40, 2;
	setp.ne.s32 	%p16, %r49, %r41;
	@%p16 bra 	$L__BB2_33;
	mul.wide.s32 	%rd58, %r24, 8;
	add.s64 	%rd59, %rd4, %rd58;
	ld.global.u64 	%rd60, [%rd59];
	cvt.rn.f32.u64 	%f1, %rd60;
	mul.wide.s32 	%rd61, %r23, 8;
	add.s64 	%rd62, %rd4, %rd61;
	ld.global.u64 	%rd63, [%rd62];
	cvt.rn.f32.u64 	%f2, %rd63;
	div.rn.f32 	%f3, %f1, %f2;
	add.s64 	%rd65, %rd5, %rd52;
	ld.global.f32 	%f4, [%rd65];
	add.f32 	%f5, %f4, 0f3F800000;
	mul.f32 	%f6, %f3, %f5;
	mul.wide.s32 	%rd66, %r24, 4;
	add.s64 	%rd67, %rd5, %rd66;
	atom.global.add.f32 	%f7, [%rd67], %f6;
$L__BB2_33:
	add.s32 	%r51, %r51, %r4;
	setp.lt.s32 	%p17, %r51, %r5;
	@%p17 bra 	$L__BB2_30;
$L__BB2_34:
	bar.sync 	0;
	setp.gt.s32 	%p18, %r49, 2;
	mov.u32 	%r49, %r21;
	@%p18 bra 	$L__BB2_28;
	bra.uni 	$L__BB2_22;

}


// ===== COMPILED SASS (sm_100) =====

	.target	sm_100

	.elftype	@"ET_EXEC"


//--------------------- .note.nv.tkinfo           --------------------------
	.section	.note.nv.tkinfo,"",@"SHT_NOTE"
	.sectionflags	@"SHF_NOTE_NV_TKINFO"
	.tkinfo
        /*0018*/ 	.word	0x00000002
        /*0030*/ 	.string	""
        /*0030*/ 	.string	"ptxas"
        /*0030*/ 	.string	"Cuda compilation tools, release 13.0, V13.0.88"
        /*0030*/ 	.string	"Build cuda_13.0.r13.0/compiler.36424714_0"
        /*0030*/ 	.string	"-arch sm_100 -m 64 "



//--------------------- .note.nv.cuinfo           --------------------------
	.section	.note.nv.cuinfo,"",@"SHT_NOTE"
	.sectionflags	@"SHF_NOTE_NV_CUINFO"
        /*0018*/ 	.short	0x0002
        /*001a*/ 	.short	0x0064
        /*001c*/ 	.short	0x0082
	.zero		2


//--------------------- .nv.info                  --------------------------
	.section	.nv.info,"",@"SHT_CUDA_INFO"
	.align	4


	//----- nvinfo : EIATTR_REGCOUNT
	.align		4
        /*0000*/ 	.byte	0x04, 0x2f
        /*0002*/ 	.short	(.L_1 - .L_0)
	.align		4
.L_0:
        /*0004*/ 	.word	index@(_Z12bc_gpu_naivePfPiS0_ii)
        /*0008*/ 	.word	0x0000001a


	//----- nvinfo : EIATTR_FRAME_SIZE
	.align		4
.L_1:
        /*000c*/ 	.byte	0x04, 0x11
        /*000e*/ 	.short	(.L_3 - .L_2)
	.align		4
.L_2:
        /*0010*/ 	.word	index@($__internal_2_$__cuda_sm3x_div_rn_noftz_f32_slowpath)
        /*0014*/ 	.word	0x00000000


	//----- nvinfo : EIATTR_FRAME_SIZE
	.align		4
.L_3:
        /*0018*/ 	.byte	0x04, 0x11
        /*001a*/ 	.short	(.L_5 - .L_4)
	.align		4
.L_4:
        /*001c*/ 	.word	index@(_Z12bc_gpu_naivePfPiS0_ii)
        /*0020*/ 	.word	0x00000000


	//----- nvinfo : EIATTR_REGCOUNT
	.align		4
.L_5:
        /*0024*/ 	.byte	0x04, 0x2f
        /*0026*/ 	.short	(.L_7 - .L_6)
	.align		4
.L_6:
        /*0028*/ 	.word	index@(_Z10bc_gpu_optPfPKiS1_iiPiPyS_mmii)
        /*002c*/ 	.word	0x0000001f


	//----- nvinfo : EIATTR_FRAME_SIZE
	.align		4
.L_7:
        /*0030*/ 	.byte	0x04, 0x11
        /*0032*/ 	.short	(.L_9 - .L_8)
	.align		4
.L_8:
        /*0034*/ 	.word	index@($__internal_1_$__cuda_sm3x_div_rn_noftz_f32_slowpath)
        /*0038*/ 	.word	0x00000000


	//----- nvinfo : EIATTR_FRAME_SIZE
	.align		4
.L_9:
        /*003c*/ 	.byte	0x04, 0x11
        /*003e*/ 	.short	(.L_11 - .L_10)
	.align		4
.L_10:
        /*0040*/ 	.word	index@(_Z10bc_gpu_optPfPKiS1_iiPiPyS_mmii)
        /*0044*/ 	.word	0x00000000


	//----- nvinfo : EIATTR_REGCOUNT
	.align		4
.L_11:
        /*0048*/ 	.byte	0x04, 0x2f
        /*004a*/ 	.short	(.L_13 - .L_12)
	.align		4
.L_12:
        /*004c*/ 	.word	index@(_Z17bc_gpu_opt_approxPfPKiS1_iiPiPyS_mmS1_iii)
        /*0050*/ 	.word	0x0000001f


	//----- nvinfo : EIATTR_FRAME_SIZE
	.align		4
.L_13:
        /*0054*/ 	.byte	0x04, 0x11
        /*0056*/ 	.short	(.L_15 - .L_14)
	.align		4
.L_14:
        /*0058*/ 	.word	index@($__internal_0_$__cuda_sm3x_div_rn_noftz_f32_slowpath)
        /*005c*/ 	.word	0x00000000


	//----- nvinfo : EIATTR_FRAME_SIZE
	.align		4
.L_15:
        /*0060*/ 	.byte	0x04, 0x11
        /*0062*/ 	.short	(.L_17 - .L_16)
	.align		4
.L_16:
        /*0064*/ 	.word	index@(_Z17bc_gpu_opt_approxPfPKiS1_iiPiPyS_mmS1_iii)
        /*0068*/ 	.word	0x00000000


	//----- nvinfo : EIATTR_MIN_STACK_SIZE
	.align		4
.L_17:
        /*006c*/ 	.byte	0x04, 0x12
        /*006e*/ 	.short	(.L_19 - .L_18)
	.align		4
.L_18:
        /*0070*/ 	.word	index@(_Z17bc_gpu_opt_approxPfPKiS1_iiPiPyS_mmS1_iii)
        /*0074*/ 	.word	0x00000000


	//----- nvinfo : EIATTR_MIN_STACK_SIZE
	.align		4
.L_19:
        /*0078*/ 	.byte	0x04, 0x12
        /*007a*/ 	.short	(.L_21 - .L_20)
	.align		4
.L_20:
        /*007c*/ 	.word	index@(_Z10bc_gpu_optPfPKiS1_iiPiPyS_mmii)
        /*0080*/ 	.word	0x00000000


	//----- nvinfo : EIATTR_MIN_STACK_SIZE
	.align		4
.L_21:
        /*0084*/ 	.byte	0x04, 0x12
        /*0086*/ 	.short	(.L_23 - .L_22)
	.align		4
.L_22:
        /*0088*/ 	.word	index@(_Z12bc_gpu_naivePfPiS0_ii)
        /*008c*/ 	.word	0x00000000
.L_23:


//--------------------- .nv.compat                --------------------------
	.section	.nv.compat,"",@"SHT_CUDA_COMPAT_INFO"
	.align	4
        /*0000*/ 	.byte	0x02, 0x09, 0x00, 0x00, 0x02, 0x02, 0x01, 0x00, 0x02, 0x05, 0x05, 0x00, 0x03, 0x07, 0x01, 0x01
        /*0010*/ 	.byte	0x02, 0x03, 0x00, 0x00, 0x02, 0x06, 0x01, 0x00, 0x04, 0x0b, 0x08, 0x00, 0x01, 0x00, 0x00, 0x00
        /*0020*/ 	.byte	0x00, 0x00, 0x00, 0x00


//--------------------- .nv.info._Z17bc_gpu_opt_approxPfPKiS1_iiPiPyS_mmS1_iii --------------------------
	.section	.nv.info._Z17bc_gpu_opt_approxPfPKiS1_iiPiPyS_mmS1_iii,"",@"SHT_CUDA_INFO"
	.sectionflags	@""
	.align	4


	//----- nvinfo : EIATTR_CUDA_API_VERSION
	.align		4
        /*0000*/ 	.byte	0x04, 0x37
        /*0002*/ 	.short	(.L_25 - .L_24)
.L_24:
        /*0004*/ 	.word	0x00000082


	//----- nvinfo : EIATTR_KPARAM_INFO
	.align		4
.L_25:
        /*0008*/ 	.byte	0x04, 0x17
        /*000a*/ 	.short	(.L_27 - .L_26)
.L_26:
        /*000c*/ 	.word	0x00000000
        /*0010*/ 	.short	0x000d
        /*0012*/ 	.short	0x0058
        /*0014*/ 	.byte	0x00, 0xf0, 0x11, 0x00


	//----- nvinfo : EIATTR_KPARAM_INFO
	.align		4
.L_27:
        /*0018*/ 	.byte	0x04, 0x17
        /*001a*/ 	.short	(.L_29 - .L_28)
.L_28:
        /*001c*/ 	.word	0x00000000
        /*0020*/ 	.short	0x000c
        /*0022*/ 	.short	0x0054
        /*0024*/ 	.byte	0x00, 0xf0, 0x11, 0x00


	//----- nvinfo : EIATTR_KPARAM_INFO
	.align		4
.L_29:
        /*0028*/ 	.byte	0x04, 0x17
        /*002a*/ 	.short	(.L_31 - .L_30)
.L_30:
        /*002c*/ 	.word	0x00000000
        /*0030*/ 	.short	0x000b
        /*0032*/ 	.short	0x0050
        /*0034*/ 	.byte	0x00, 0xf0, 0x11, 0x00


	//----- nvinfo : EIATTR_KPARAM_INFO
	.align		4
.L_31:
        /*0038*/ 	.byte	0x04, 0x17
        /*003a*/ 	.short	(.L_33 - .L_32)
.L_32:
        /*003c*/ 	.word	0x00000000
        /*0040*/ 	.short	0x000a
        /*0042*/ 	.short	0x0048
        /*0044*/ 	.byte	0x00, 0xf5, 0x21, 0x00


	//----- nvinfo : EIATTR_KPARAM_INFO
	.align		4
.L_33:
        /*0048*/ 	.byte	0x04, 0x17
        /*004a*/ 	.short	(.L_35 - .L_34)
.L_34:
        /*004c*/ 	.word	0x00000000
        /*0050*/ 	.short	0x0009
        /*0052*/ 	.short	0x0040
        /*0054*/ 	.byte	0x00, 0xf0, 0x21, 0x00


	//----- nvinfo : EIATTR_KPARAM_INFO
	.align		4
.L_35:
        /*0058*/ 	.byte	0x04, 0x17
        /*005a*/ 	.short	(.L_37 - .L_36)
.L_36:
        /*005c*/ 	.word	0x00000000
        /*0060*/ 	.short	0x0008
        /*0062*/ 	.short	0x0038
        /*0064*/ 	.byte	0x00, 0xf0, 0x21, 0x00


	//----- nvinfo : EIATTR_KPARAM_INFO
	.align		4
.L_37:
        /*0068*/ 	.byte	0x04, 0x17
        /*006a*/ 	.short	(.L_39 - .L_38)
.L_38:
        /*006c*/ 	.word	0x00000000
        /*0070*/ 	.short	0x0007
        /*0072*/ 	.short	0x0030
        /*0074*/ 	.byte	0x00, 0xf5, 0x21, 0x00


	//----- nvinfo : EIATTR_KPARAM_INFO
	.align		4
.L_39:
        /*0078*/ 	.byte	0x04, 0x17
        /*007a*/ 	.short	(.L_41 - .L_40)
.L_40:
        /*007c*/ 	.word	0x00000000
        /*0080*/ 	.short	0x0006
        /*0082*/ 	.short	0x0028
        /*0084*/ 	.byte	0x00, 0xf5, 0x21, 0x00


	//----- nvinfo : EIATTR_KPARAM_INFO
	.align		4
.L_41:
        /*0088*/ 	.byte	0x04, 0x17
        /*008a*/ 	.short	(.L_43 - .L_42)
.L_42:
        /*008c*/ 	.word	0x00000000
        /*0090*/ 	.short	0x0005
        /*0092*/ 	.short	0x0020
        /*0094*/ 	.byte	0x00, 0xf5, 0x21, 0x00


	//----- nvinfo : EIATTR_KPARAM_INFO
	.align		4
.L_43:
        /*0098*/ 	.byte	0x04, 0x17
        /*009a*/ 	.short	(.L_45 - .L_44)
.L_44:
        /*009c*/ 	.word	0x00000000
        /*00a0*/ 	.short	0x0004
        /*00a2*/ 	.short	0x001c
        /*00a4*/ 	.byte	0x00, 0xf0, 0x11, 0x00


	//----- nvinfo : EIATTR_KPARAM_INFO
	.align		4
.L_45:
        /*00a8*/ 	.byte	0x04, 0x17
        /*00aa*/ 	.short	(.L_47 - .L_46)
.L_46:
        /*00ac*/ 	.word	0x00000000
        /*00b0*/ 	.short	0x0003
        /*00b2*/ 	.short	0x0018
        /*00b4*/ 	.byte	0x00, 0xf0, 0x11, 0x00


	//----- nvinfo : EIATTR_KPARAM_INFO
	.align		4
.L_47:
        /*00b8*/ 	.byte	0x04, 0x17
        /*00ba*/ 	.short	(.L_49 - .L_48)
.L_48:
        /*00bc*/ 	.word	0x00000000
        /*00c0*/ 	.short	0x0002
        /*00c2*/ 	.short	0x0010
        /*00c4*/ 	.byte	0x00, 0xf5, 0x21, 0x00


	//----- nvinfo : EIATTR_KPARAM_INFO
	.align		4
.L_49:
        /*00c8*/ 	.byte	0x04, 0x17
        /*00ca*/ 	.short	(.L_51 - .L_50)
.L_50:
        /*00cc*/ 	.word	0x00000000
        /*00d0*/ 	.short	0x0001
        /*00d2*/ 	.short	0x0008
        /*00d4*/ 	.byte	0x00, 0xf5, 0x21, 0x00


	//----- nvinfo : EIATTR_KPARAM_INFO
	.align		4
.L_51:
        /*00d8*/ 	.byte	0x04, 0x17
        /*00da*/ 	.short	(.L_53 - .L_52)
.L_52:
        /*00dc*/ 	.word	0x00000000
        /*00e0*/ 	.short	0x0000
        /*00e2*/ 	.short	0x0000
        /*00e4*/ 	.byte	0x00, 0xf5, 0x21, 0x00


	//----- nvinfo : EIATTR_SPARSE_MMA_MASK
	.align		4
.L_53:
        /*00e8*/ 	.byte	0x03, 0x50
        /*00ea*/ 	.short	0x0000


	//----- nvinfo : EIATTR_MAXREG_COUNT
	.align		4
        /*00ec*/ 	.byte	0x03, 0x1b
        /*00ee*/ 	.short	0x00ff


	//----- nvinfo : EIATTR_NUM_BARRIERS
	.align		4
        /*00f0*/ 	.byte	0x02, 0x4c
        /*00f2*/ 	.byte	0x01
	.zero		1


	//----- nvinfo : EIATTR_MERCURY_ISA_VERSION
	.align		4
        /*00f4*/ 	.byte	0x03, 0x5f
        /*00f6*/ 	.short	0x0101


	//----- nvinfo : EIATTR_VRC_CTA_INIT_COUNT
	.align		4
        /*00f8*/ 	.byte	0x02, 0x4a
	.zero		1
	.zero		1


	//----- nvinfo : EIATTR_EXIT_INSTR_OFFSETS
	.align		4
        /*00fc*/ 	.byte	0x04, 0x1c
        /*00fe*/ 	.short	(.L_55 - .L_54)


	//   ....[0]....
.L_54:
        /*0100*/ 	.word	0x00000060


	//   ....[1]....
        /*0104*/ 	.word	0x00000cf0


	//----- nvinfo : EIATTR_CRS_STACK_SIZE
	.align		4
.L_55:
        /*0108*/ 	.byte	0x04, 0x1e
        /*010a*/ 	.short	(.L_57 - .L_56)
.L_56:
        /*010c*/ 	.word	0x00000000


	//----- nvinfo : EIATTR_CBANK_PARAM_SIZE
	.align		4
.L_57:
        /*0110*/ 	.byte	0x03, 0x19
        /*0112*/ 	.short	0x005c


	//----- nvinfo : EIATTR_PARAM_CBANK
	.align		4
        /*0114*/ 	.byte	0x04, 0x0a
        /*0116*/ 	.short	(.L_59 - .L_58)
	.align		4
.L_58:
        /*0118*/ 	.word	index@(.nv.constant0._Z17bc_gpu_opt_approxPfPKiS1_iiPiPyS_mmS1_iii)
        /*011c*/ 	.short	0x0380
        /*011e*/ 	.short	0x005c


	//----- nvinfo : EIATTR_SW_WAR
	.align		4
.L_59:
        /*0120*/ 	.byte	0x04, 0x36
        /*0122*/ 	.short	(.L_61 - .L_60)
.L_60:
        /*0124*/ 	.word	0x00000008
.L_61:


//--------------------- .nv.info._Z10bc_gpu_optPfPKiS1_iiPiPyS_mmii --------------------------
	.section	.nv.info._Z10bc_gpu_optPfPKiS1_iiPiPyS_mmii,"",@"SHT_CUDA_INFO"
	.sectionflags	@""
	.align	4


	//----- nvinfo : EIATTR_CUDA_API_VERSION
	.align		4
        /*0000*/ 	.byte	0x04, 0x37
        /*0002*/ 	.short	(.L_63 - .L_62)
.L_62:
        /*0004*/ 	.word	0x00000082


	//----- nvinfo : EIATTR_KPARAM_INFO
	.align		4
.L_63:
        /*0008*/ 	.byte	0x04, 0x17
        /*000a*/ 	.short	(.L_65 - .L_64)
.L_64:
        /*000c*/ 	.word	0x00000000
        /*0010*/ 	.short	0x000b
        /*0012*/ 	.short	0x004c
        /*0014*/ 	.byte	0x00, 0xf0, 0x11, 0x00


	//----- nvinfo : EIATTR_KPARAM_INFO
	.align		4
.L_65:
        /*0018*/ 	.byte	0x04, 0x17
        /*001a*/ 	.short	(.L_67 - .L_66)
.L_66:
        /*001c*/ 	.word	0x00000000
        /*0020*/ 	.short	0x000a
        /*0022*/ 	.short	0x0048
        /*0024*/ 	.byte	0x00, 0xf0, 0x11, 0x00


	//----- nvinfo : EIATTR_KPARAM_INFO
	.align		4
.L_67:
        /*0028*/ 	.byte	0x04, 0x17
        /*002a*/ 	.short	(.L_69 - .L_68)
.L_68:
        /*002c*/ 	.word	0x00000000
        /*0030*/ 	.short	0x0009
        /*0032*/ 	.short	0x0040
        /*0034*/ 	.byte	0x00, 0xf0, 0x21, 0x00


	//----- nvinfo : EIATTR_KPARAM_INFO
	.align		4
.L_69:
        /*0038*/ 	.byte	0x04, 0x17
        /*003a*/ 	.short	(.L_71 - .L_70)
.L_70:
        /*003c*/ 	.word	0x00000000
        /*0040*/ 	.short	0x0008
        /*0042*/ 	.short	0x0038
        /*0044*/ 	.byte	0x00, 0xf0, 0x21, 0x00


	//----- nvinfo : EIATTR_KPARAM_INFO
	.align		4
.L_71:
        /*0048*/ 	.byte	0x04, 0x17
        /*004a*/ 	.short	(.L_73 - .L_72)
.L_72:
        /*004c*/ 	.word	0x00000000
        /*0050*/ 	.short	0x0007
        /*0052*/ 	.short	0x0030
        /*0054*/ 	.byte	0x00, 0xf5, 0x21, 0x00


	//----- nvinfo : EIATTR_KPARAM_INFO
	.align		4
.L_73:
        /*0058*/ 	.byte	0x04, 0x17
        /*005a*/ 	.short	(.L_75 - .L_74)
.L_74:
        /*005c*/ 	.word	0x00000000
        /*0060*/ 	.short	0x0006
        /*0062*/ 	.short	0x0028
        /*0064*/ 	.byte	0x00, 0xf5, 0x21, 0x00


	//----- nvinfo : EIATTR_KPARAM_INFO
	.align		4
.L_75:
        /*0068*/ 	.byte	0x04, 0x17
        /*006a*/ 	.short	(.L_77 - .L_76)
.L_76:
        /*006c*/ 	.word	0x00000000
        /*0070*/ 	.short	0x0005
        /*0072*/ 	.short	0x0020
        /*0074*/ 	.byte	0x00, 0xf5, 0x21, 0x00


	//----- nvinfo : EIATTR_KPARAM_INFO
	.align		4
.L_77:
        /*0078*/ 	.byte	0x04, 0x17
        /*007a*/ 	.short	(.L_79 - .L_78)
.L_78:
        /*007c*/ 	.word	0x00000000
        /*0080*/ 	.short	0x0004
        /*0082*/ 	.short	0x001c
        /*0084*/ 	.byte	0x00, 0xf0, 0x11, 0x00


	//----- nvinfo : EIATTR_KPARAM_INFO
	.align		4
.L_79:
        /*0088*/ 	.byte	0x04, 0x17
        /*008a*/ 	.short	(.L_81 - .L_80)
.L_80:
        /*008c*/ 	.word	0x00000000
        /*0090*/ 	.short	0x0003
        /*0092*/ 	.short	0x0018
        /*0094*/ 	.byte	0x00, 0xf0, 0x11, 0x00


	//----- nvinfo : EIATTR_KPARAM_INFO
	.align		4
.L_81:
        /*0098*/ 	.byte	0x04, 0x17
        /*009a*/ 	.short	(.L_83 - .L_82)
.L_82:
        /*009c*/ 	.word	0x00000000
        /*00a0*/ 	.short	0x0002
        /*00a2*/ 	.short	0x0010
        /*00a4*/ 	.byte	0x00, 0xf5, 0x21, 0x00


	//----- nvinfo : EIATTR_KPARAM_INFO
	.align		4
.L_83:
        /*00a8*/ 	.byte	0x04, 0x17
        /*00aa*/ 	.short	(.L_85 - .L_84)
.L_84:
        /*00ac*/ 	.word	0x00000000
        /*00b0*/ 	.short	0x0001
        /*00b2*/ 	.short	0x0008
        /*00b4*/ 	.byte	0x00, 0xf5, 0x21, 0x00


	//----- nvinfo : EIATTR_KPARAM_INFO
	.align		4
.L_85:
        /*00b8*/ 	.byte	0x04, 0x17
        /*00ba*/ 	.short	(.L_87 - .L_86)
.L_86:
        /*00bc*/ 	.word	0x00000000
        /*00c0*/ 	.short	0x0000
        /*00c2*/ 	.short	0x0000
        /*00c4*/ 	.byte	0x00, 0xf5, 0x21, 0x00


	//----- nvinfo : EIATTR_SPARSE_MMA_MASK
	.align		4
.L_87:
        /*00c8*/ 	.byte	0x03, 0x50
        /*00ca*/ 	.short	0x0000


	//----- nvinfo : EIATTR_MAXREG_COUNT
	.align		4
        /*00cc*/ 	.byte	0x03, 0x1b
        /*00ce*/ 	.short	0x00ff


	//----- nvinfo : EIATTR_NUM_BARRIERS
	.align		4
        /*00d0*/ 	.byte	0x02, 0x4c
        /*00d2*/ 	.byte	0x01
	.zero		1


	//----- nvinfo : EIATTR_MERCURY_ISA_VERSION
	.align		4
        /*00d4*/ 	.byte	0x03, 0x5f
        /*00d6*/ 	.short	0x0101


	//----- nvinfo : EIATTR_VRC_CTA_INIT_COUNT
	.align		4
        /*00d8*/ 	.byte	0x02, 0x4a
	.zero		1
	.zero		1


	//----- nvinfo : EIATTR_EXIT_INSTR_OFFSETS
	.align		4
        /*00dc*/ 	.byte	0x04, 0x1c
        /*00de*/ 	.short	(.L_89 - .L_88)


	//   ....[0]....
.L_88:
        /*00e0*/ 	.word	0x00000050


	//   ....[1]....
        /*00e4*/ 	.word	0x00000ca0


	//----- nvinfo : EIATTR_CRS_STACK_SIZE
	.align		4
.L_89:
        /*00e8*/ 	.byte	0x04, 0x1e
        /*00ea*/ 	.short	(.L_91 - .L_90)
.L_90:
        /*00ec*/ 	.word	0x00000000


	//----- nvinfo : EIATTR_CBANK_PARAM_SIZE
	.align		4
.L_91:
        /*00f0*/ 	.byte	0x03, 0x19
        /*00f2*/ 	.short	0x0050


	//----- nvinfo : EIATTR_PARAM_CBANK
	.align		4
        /*00f4*/ 	.byte	0x04, 0x0a
        /*00f6*/ 	.short	(.L_93 - .L_92)
	.align		4
.L_92:
        /*00f8*/ 	.word	index@(.nv.constant0._Z10bc_gpu_optPfPKiS1_iiPiPyS_mmii)
        /*00fc*/ 	.short	0x0380
        /*00fe*/ 	.short	0x0050


	//----- nvinfo : EIATTR_SW_WAR
	.align		4
.L_93:
        /*0100*/ 	.byte	0x04, 0x36
        /*0102*/ 	.short	(.L_95 - .L_94)
.L_94:
        /*0104*/ 	.word	0x00000008
.L_95:


//--------------------- .nv.info._Z12bc_gpu_naivePfPiS0_ii --------------------------
	.section	.nv.info._Z12bc_gpu_naivePfPiS0_ii,"",@"SHT_CUDA_INFO"
	.sectionflags	@""
	.align	4


	//----- nvinfo : EIATTR_CUDA_API_VERSION
	.align		4
        /*0000*/ 	.byte	0x04, 0x37
        /*0002*/ 	.short	(.L_97 - .L_96)
.L_96:
        /*0004*/ 	.word	0x00000082


	//----- nvinfo : EIATTR_KPARAM_INFO
	.align		4
.L_97:
        /*0008*/ 	.byte	0x04, 0x17
        /*000a*/ 	.short	(.L_99 - .L_98)
.L_98:
        /*000c*/ 	.word	0x00000000
        /*0010*/ 	.short	0x0004
        /*0012*/ 	.short	0x001c
        /*0014*/ 	.byte	0x00, 0xf0, 0x11, 0x00


	//----- nvinfo : EIATTR_KPARAM_INFO
	.align		4
.L_99:
        /*0018*/ 	.byte	0x04, 0x17
        /*001a*/ 	.short	(.L_101 - .L_100)
.L_100:
        /*001c*/ 	.word	0x00000000
        /*0020*/ 	.short	0x0003
        /*0022*/ 	.short	0x0018
        /*0024*/ 	.byte	0x00, 0xf0, 0x11, 0x00


	//----- nvinfo : EIATTR_KPARAM_INFO
	.align		4
.L_101:
        /*0028*/ 	.byte	0x04, 0x17
        /*002a*/ 	.short	(.L_103 - .L_102)
.L_102:
        /*002c*/ 	.word	0x00000000
        /*0030*/ 	.short	0x0002
        /*0032*/ 	.short	0x0010
        /*0034*/ 	.byte	0x00, 0xf5, 0x21, 0x00


	//----- nvinfo : EIATTR_KPARAM_INFO
	.align		4
.L_103:
        /*0038*/ 	.byte	0x04, 0x17
        /*003a*/ 	.short	(.L_105 - .L_104)
.L_104:
        /*003c*/ 	.word	0x00000000
        /*0040*/ 	.short	0x0001
        /*0042*/ 	.short	0x0008
        /*0044*/ 	.byte	0x00, 0xf5, 0x21, 0x00


	//----- nvinfo : EIATTR_KPARAM_INFO
	.align		4
.L_105:
        /*0048*/ 	.byte	0x04, 0x17
        /*004a*/ 	.short	(.L_107 - .L_106)
.L_106:
        /*004c*/ 	.word	0x00000000
        /*0050*/ 	.short	0x0000
        /*0052*/ 	.short	0x0000
        /*0054*/ 	.byte	0x00, 0xf5, 0x21, 0x00


	//----- nvinfo : EIATTR_SPARSE_MMA_MASK
	.align		4
.L_107:
        /*0058*/ 	.byte	0x03, 0x50
        /*005a*/ 	.short	0x0000


	//----- nvinfo : EIATTR_MAXREG_COUNT
	.align		4
        /*005c*/ 	.byte	0x03, 0x1b
        /*005e*/ 	.short	0x00ff


	//----- nvinfo : EIATTR_NUM_BARRIERS
	.align		4
        /*0060*/ 	.byte	0x02, 0x4c
        /*0062*/ 	.byte	0x01
	.zero		1


	//----- nvinfo : EIATTR_MERCURY_ISA_VERSION
	.align		4
        /*0064*/ 	.byte	0x03, 0x5f
        /*0066*/ 	.short	0x0101


	//----- nvinfo : EIATTR_VRC_CTA_INIT_COUNT
	.align		4
        /*0068*/ 	.byte	0x02, 0x4a
	.zero		1
	.zero		1


	//----- nvinfo : EIATTR_EXIT_INSTR_OFFSETS
	.align		4
        /*006c*/ 	.byte	0x04, 0x1c
        /*006e*/ 	.short	(.L_109 - .L_108)


	//   ....[0]....
.L_108:
        /*0070*/ 	.word	0x00000580


	//   ....[1]....
        /*0074*/ 	.word	0x00000990


	//----- nvinfo : EIATTR_CRS_STACK_SIZE
	.align		4
.L_109:
        /*0078*/ 	.byte	0x04, 0x1e
        /*007a*/ 	.short	(.L_111 - .L_110)
.L_110:
        /*007c*/ 	.word	0x00000000


	//----- nvinfo : EIATTR_CBANK_PARAM_SIZE
	.align		4
.L_111:
        /*0080*/ 	.byte	0x03, 0x19
        /*0082*/ 	.short	0x0020


	//----- nvinfo : EIATTR_PARAM_CBANK
	.align		4
        /*0084*/ 	.byte	0x04, 0x0a
        /*0086*/ 	.short	(.L_113 - .L_112)
	.align		4
.L_112:
        /*0088*/ 	.word	index@(.nv.constant0._Z12bc_gpu_naivePfPiS0_ii)
        /*008c*/ 	.short	0x0380
        /*008e*/ 	.short	0x0020


	//----- nvinfo : EIATTR_SW_WAR
	.align		4
.L_113:
        /*0090*/ 	.byte	0x04, 0x36
        /*0092*/ 	.short	(.L_115 - .L_114)
.L_114:
        /*0094*/ 	.word	0x00000008
.L_115:


//--------------------- .nv.callgraph             --------------------------
	.section	.nv.callgraph,"",@"SHT_CUDA_CALLGRAPH"
	.align	4
	.sectionentsize	8
	.align		4
        /*0000*/ 	.word	0x00000000
	.align		4
        /*0004*/ 	.word	0xffffffff
	.align		4
        /*0008*/ 	.word	0x00000000
	.align		4
        /*000c*/ 	.word	0xfffffffe
	.align		4
        /*0010*/ 	.word	0x00000000
	.align		4
        /*0014*/ 	.word	0xfffffffd
	.align		4
        /*0018*/ 	.word	0x00000000
	.align		4
        /*001c*/ 	.word	0xfffffffc


//--------------------- .text._Z17bc_gpu_opt_approxPfPKiS1_iiPiPyS_mmS1_iii --------------------------
	.section	.text._Z17bc_gpu_opt_approxPfPKiS1_iiPiPyS_mmS1_iii,"ax",@progbits
	.align	128
        .global         _Z17bc_gpu_opt_approxPfPKiS1_iiPiPyS_mmS1_iii
        .type           _Z17bc_gpu_opt_approxPfPKiS1_iiPiPyS_mmS1_iii,@function
        .size           _Z17bc_gpu_opt_approxPfPKiS1_iiPiPyS_mmS1_iii,(.L_x_99 - _Z17bc_gpu_opt_approxPfPKiS1_iiPiPyS_mmS1_iii)
        .other          _Z17bc_gpu_opt_approxPfPKiS1_iiPiPyS_mmS1_iii,@"STO_CUDA_ENTRY STV_DEFAULT"
_Z17bc_gpu_opt_approxPfPKiS1_iiPiPyS_mmS1_iii:
.text._Z17bc_gpu_opt_approxPfPKiS1_iiPiPyS_mmS1_iii:
[----:B------:R-:W-:Y:S08]  /*0000*/  LDC R1, c[0x0][0x37c] ;  /* 0x0000df00ff017b82 */ /* 0x000ff00000000800 */
[----:B------:R-:W0:Y:S01]  /*0010*/  S2UR UR11, SR_CTAID.X ;  /* 0x00000000000b79c3 */ /* 0x000e220000002500 */
[----:B------:R-:W0:Y:S07]  /*0020*/  LDCU UR10, c[0x0][0x3d4] ;  /* 0x00007a80ff0a77ac */ /* 0x000e2e0008000800 */
[----:B------:R-:W1:Y:S01]  /*0030*/  LDC R0, c[0x0][0x3d8] ;  /* 0x0000f600ff007b82 */ /* 0x000e620000000800 */
[----:B0-----:R-:W-:-:S06]  /*0040*/  UIADD3 UR10, UPT, UPT, UR11, UR10, URZ ;  /* 0x0000000a0b0a7290 */ /* 0x001fcc000fffe0ff */
[----:B-1----:R-:W-:-:S13]  /*0050*/  ISETP.LE.AND P0, PT, R0, UR10, PT ;  /* 0x0000000a00007c0c */ /* 0x002fda000bf03270 */
[----:B------:R-:W-:Y:S05]  /*0060*/  @P0 EXIT ;  /* 0x000000000000094d */ /* 0x000fea0003800000 */
[----:B------:R-:W0:Y:S01]  /*0070*/  LDCU.128 UR4, c[0x0][0x3a0] ;  /* 0x00007400ff0477ac */ /* 0x000e220008000c00 */
[----:B------:R-:W1:Y:S01]  /*0080*/  S2R R22, SR_TID.X ;  /* 0x0000000000167919 */ /* 0x000e620000002100 */
[----:B------:R-:W-:Y:S01]  /*0090*/  IMAD.U32 R20, RZ, RZ, UR10 ;  /* 0x0000000aff147e24 */ /* 0x000fe2000f8e00ff */
[----:B------:R-:W0:Y:S01]  /*00a0*/  LDCU.64 UR12, c[0x0][0x3c0] ;  /* 0x00007800ff0c77ac */ /* 0x000e220008000a00 */
[----:B------:R-:W2:Y:S01]  /*00b0*/  LDCU.64 UR14, c[0x0][0x3b8] ;  /* 0x00007700ff0e77ac */ /* 0x000ea20008000a00 */
[----:B------:R-:W3:Y:S01]  /*00c0*/  LDCU.64 UR8, c[0x0][0x3b0] ;  /* 0x00007600ff0877ac */ /* 0x000ee20008000a00 */
[----:B------:R-:W4:Y:S01]  /*00d0*/  LDCU UR16, c[0x0][0x39c] ;  /* 0x00007380ff1077ac */ /* 0x000f220008000800 */
[----:B------:R-:W1:Y:S01]  /*00e0*/  LDCU.64 UR18, c[0x0][0x358] ;  /* 0x00006b00ff1277ac */ /* 0x000e620008000a00 */
[----:B0-----:R-:W-:Y:S02]  /*00f0*/  UIMAD.WIDE.U32 UR6, UR11, UR12, UR6 ;  /* 0x0000000c0b0672a5 */ /* 0x001fe4000f8e0006 */
[----:B--2---:R-:W-:-:S02]  /*0100*/  UIMAD.WIDE.U32 UR4, UR11, UR14, UR4 ;  /* 0x0000000e0b0472a5 */ /* 0x004fc4000f8e0004 */
[----:B------:R-:W-:Y:S02]  /*0110*/  UIMAD UR12, UR11, UR15, URZ ;  /* 0x0000000f0b0c72a4 */ /* 0x000fe4000f8e02ff */
[----:B---3--:R-:W-:Y:S01]  /*0120*/  UIMAD.WIDE.U32 UR8, UR11, UR14, UR8 ;  /* 0x0000000e0b0872a5 */ /* 0x008fe2000f8e0008 */
[----:B------:R-:W-:Y:S01]  /*0130*/  MOV R11, UR7 ;  /* 0x00000007000b7c02 */ /* 0x000fe20008000f00 */
[----:B------:R-:W-:Y:S02]  /*0140*/  UIADD3 UR15, UPT, UPT, UR5, UR12, URZ ;  /* 0x0000000c050f7290 */ /* 0x000fe4000fffe0ff */
[----:B------:R-:W-:Y:S01]  /*0150*/  IMAD.U32 R13, RZ, RZ, UR5 ;  /* 0x00000005ff0d7e24 */ /* 0x000fe2000f8e00ff */
[----:B------:R-:W-:Y:S01]  /*0160*/  UIMAD UR13, UR11, UR13, UR7 ;  /* 0x0000000d0b0d72a4 */ /* 0x000fe2000f8e0207 */
[----:B------:R-:W-:Y:S01]  /*0170*/  IMAD.U32 R12, RZ, RZ, UR4 ;  /* 0x00000004ff0c7e24 */ /* 0x000fe2000f8e00ff */
[----:B------:R-:W-:Y:S02]  /*0180*/  UIADD3 UR12, UPT, UPT, UR12, UR9, URZ ;  /* 0x000000090c0c7290 */ /* 0x000fe4000fffe0ff */
[----:B------:R-:W-:Y:S01]  /*0190*/  IMAD.U32 R9, RZ, RZ, UR9 ;  /* 0x00000009ff097e24 */ /* 0x000fe2000f8e00ff */
[----:B------:R-:W0:Y:S01]  /*01a0*/  LDCU UR14, c[0x0][0x360] ;  /* 0x00006c00ff0e77ac */ /* 0x000e220008000800 */
[----:B------:R-:W-:Y:S01]  /*01b0*/  IMAD.U32 R10, RZ, RZ, UR6 ;  /* 0x00000006ff0a7e24 */ /* 0x000fe2000f8e00ff */
[----:B------:R-:W-:Y:S01]  /*01c0*/  MOV R11, UR13 ;  /* 0x0000000d000b7c02 */ /* 0x000fe20008000f00 */
[----:B------:R-:W-:Y:S01]  /*01d0*/  IMAD.U32 R8, RZ, RZ, UR8 ;  /* 0x00000008ff087e24 */ /* 0x000fe2000f8e00ff */
[----:B----4-:R-:W-:Y:S01]  /*01e0*/  USHF.L.U32 UR11, UR16, 0x1, URZ ;  /* 0x00000001100b7899 */ /* 0x010fe200080006ff */
[----:B------:R-:W-:-:S02]  /*01f0*/  IMAD.U32 R13, RZ, RZ, UR15 ;  /* 0x0000000fff0d7e24 */ /* 0x000fc4000f8e00ff */
[----:B-1----:R-:W-:-:S09]  /*0200*/  IMAD.U32 R9, RZ, RZ, UR12 ;  /* 0x0000000cff097e24 */ /* 0x002fd2000f8e00ff */
.L_x_22:
[----:B------:R-:W1:Y:S01]  /*0210*/  LDC.64 R2, c[0x0][0x3c8] ;  /* 0x0000f200ff027b82 */ /* 0x000e620000000a00 */
[----:B--2---:R-:W2:Y:S01]  /*0220*/  LDCU UR4, c[0x0][0x398] ;  /* 0x00007300ff0477ac */ /* 0x004ea20008000800 */
[----:B-1----:R-:W-:-:S05]  /*0230*/  IMAD.WIDE R2, R20, 0x4, R2 ;  /* 0x0000000414027825 */ /* 0x002fca00078e0202 */
[----:B-----5:R1:W5:Y:S01]  /*0240*/  LDG.E.CONSTANT R23, desc[UR18][R2.64] ;  /* 0x0000001202177981 */ /* 0x020362000c1e9900 */
[----:B--2---:R-:W-:Y:S01]  /*0250*/  ISETP.GE.AND P0, PT, R22, UR4, PT ;  /* 0x0000000416007c0c */ /* 0x004fe2000bf06270 */
[----:B------:R-:W-:-:S12]  /*0260*/  BSSY.RECONVERGENT B0, `(.L_x_0) ;  /* 0x0000015000007945 */ /* 0x000fd80003800200 */
[----:B-1----:R-:W-:Y:S05]  /*0270*/  @P0 BRA `(.L_x_1) ;  /* 0x00000000004c0947 */ /* 0x002fea0003800000 */
[----:B------:R-:W1:Y:S01]  /*0280*/  LDC R0, c[0x0][0x398] ;  /* 0x0000e600ff007b82 */ /* 0x000e620000000800 */
[----:B------:R-:W-:Y:S02]  /*0290*/  IMAD.MOV.U32 R21, RZ, RZ, R22 ;  /* 0x000000ffff157224 */ /* 0x000fe400078e0016 */
[----:B-----5:R-:W-:-:S04]  /*02a0*/  IMAD.WIDE R2, R23, 0x8, R10 ;  /* 0x0000000817027825 */ /* 0x020fc800078e020a */
[----:B------:R-:W-:-:S07]  /*02b0*/  IMAD.WIDE R4, R23, 0x4, R12 ;  /* 0x0000000417047825 */ /* 0x000fce00078e020c */
.L_x_2:
[C---:B------:R-:W-:Y:S01]  /*02c0*/  ISETP.NE.AND P0, PT, R21.reuse, R23, PT ;  /* 0x000000171500720c */ /* 0x040fe20003f05270 */
[----:B------:R-:W-:-:S12]  /*02d0*/  IMAD.WIDE R18, R21, 0x4, R8 ;  /* 0x0000000415127825 */ /* 0x000fd800078e0208 */
[----:B------:R-:W-:Y:S01]  /*02e0*/  @!P0 IMAD.MOV.U32 R6, RZ, RZ, 0x1 ;  /* 0x00000001ff068424 */ /* 0x000fe200078e00ff */
[----:B------:R-:W-:Y:S01]  /*02f0*/  @!P0 MOV R7, 0x0 ;  /* 0x0000000000078802 */ /* 0x000fe20000000f00 */
[----:B------:R-:W-:-:S04]  /*0300*/  @P0 IMAD.WIDE R14, R21, 0x8, R10 ;  /* 0x00000008150e0825 */ /* 0x000fc800078e020a */
[----:B------:R-:W-:Y:S01]  /*0310*/  @P0 IMAD.MOV.U32 R25, RZ, RZ, 0x7fffffff ;  /* 0x7fffffffff190424 */ /* 0x000fe200078e00ff */
[----:B------:R2:W-:Y:S01]  /*0320*/  @!P0 STG.E.64 desc[UR18][R2.64], R6 ;  /* 0x0000000602008986 */ /* 0x0005e2000c101b12 */
[----:B------:R-:W-:-:S03]  /*0330*/  @P0 IMAD.WIDE R16, R21, 0x4, R12 ;  /* 0x0000000415100825 */ /* 0x000fc600078e020c */
[----:B------:R2:W-:Y:S01]  /*0340*/  @!P0 STG.E desc[UR18][R4.64], RZ ;  /* 0x000000ff04008986 */ /* 0x0005e2000c101912 */
[----:B0-----:R-:W-:-:S03]  /*0350*/  VIADD R21, R21, UR14 ;  /* 0x0000000e15157c36 */ /* 0x001fc60008000000 */
[----:B------:R2:W-:Y:S04]  /*0360*/  @P0 STG.E.64 desc[UR18][R14.64], RZ ;  /* 0x000000ff0e000986 */ /* 0x0005e8000c101b12 */
[----:B------:R2:W-:Y:S01]  /*0370*/  @P0 STG.E desc[UR18][R16.64], R25 ;  /* 0x0000001910000986 */ /* 0x0005e2000c101912 */
[----:B-1----:R-:W-:-:S03]  /*0380*/  ISETP.GE.AND P0, PT, R21, R0, PT ;  /* 0x000000001500720c */ /* 0x002fc60003f06270 */
[----:B------:R2:W-:Y:S10]  /*0390*/  STG.E desc[UR18][R18.64], RZ ;  /* 0x000000ff12007986 */ /* 0x0005f4000c101912 */
[----:B--2---:R-:W-:Y:S05]  /*03a0*/  @!P0 BRA `(.L_x_2) ;  /* 0xfffffffc00c48947 */ /* 0x004fea000383ffff */
.L_x_1:
[----:B0-----:R-:W-:Y:S05]  /*03b0*/  BSYNC.RECONVERGENT B0 ;  /* 0x0000000000007941 */ /* 0x001fea0003800200 */
.L_x_0:
[----:B------:R-:W0:Y:S01]  /*03c0*/  S2UR UR5, SR_CgaCtaId ;  /* 0x00000000000579c3 */ /* 0x000e220000008800 */
[----:B------:R-:W-:Y:S01]  /*03d0*/  ISETP.NE.AND P0, PT, R22, RZ, PT ;  /* 0x000000ff1600720c */ /* 0x000fe20003f05270 */
[----:B------:R-:W-:Y:S01]  /*03e0*/  UMOV UR4, 0x400 ;  /* 0x0000040000047882 */ /* 0x000fe20000000000 */
[----:B------:R-:W-:Y:S01]  /*03f0*/  IMAD.MOV.U32 R18, RZ, RZ, RZ ;  /* 0x000000ffff127224 */ /* 0x000fe200078e00ff */
[----:B0-----:R-:W-:-:S10]  /*0400*/  ULEA UR4, UR5, UR4, 0x18 ;  /* 0x0000000405047291 */ /* 0x001fd4000f8ec0ff */
[----:B------:R-:W-:Y:S01]  /*0410*/  @!P0 STS.U8 [UR4], RZ ;  /* 0x000000ffff008988 */ /* 0x000fe20008000004 */
[----:B------:R-:W-:Y:S06]  /*0420*/  BAR.SYNC.DEFER_BLOCKING 0x0 ;  /* 0x0000000000007b1d */ /* 0x000fec0000010000 */
[----:B------:R-:W0:Y:S02]  /*0430*/  LDS.U8 R0, [UR4] ;  /* 0x00000004ff007984 */ /* 0x000e240008000000 */
[----:B0-----:R-:W-:-:S13]  /*0440*/  ISETP.NE.AND P0, PT, R0, RZ, PT ;  /* 0x000000ff0000720c */ /* 0x001fda0003f05270 */
[----:B------:R-:W-:Y:S05]  /*0450*/  @P0 BRA `(.L_x_3) ;  /* 0x0000000000d40947 */ /* 0x000fea0003800000 */
[----:B------:R-:W-:-:S07]  /*0460*/  HFMA2 R18, -RZ, RZ, 0, 0 ;  /* 0x00000000ff127431 */ /* 0x000fce00000001ff */
.L_x_8:
[----:B------:R-:W0:Y:S08]  /*0470*/  S2UR UR5, SR_CgaCtaId ;  /* 0x00000000000579c3 */ /* 0x000e300000008800 */
[----:B------:R-:W-:Y:S01]  /*0480*/  BAR.SYNC.DEFER_BLOCKING 0x0 ;  /* 0x0000000000007b1d */ /* 0x000fe20000010000 */
[----:B------:R-:W-:Y:S01]  /*0490*/  ISETP.GE.AND P0, PT, R22, UR11, PT ;  /* 0x0000000b16007c0c */ /* 0x000fe2000bf06270 */
[----:B------:R-:W-:-:S04]  /*04a0*/  IMAD.MOV.U32 R0, RZ, RZ, 0x1 ;  /* 0x00000001ff007424 */ /* 0x000fc800078e00ff */
[----:B------:R-:W-:Y:S02]  /*04b0*/  UMOV UR4, 0x400 ;  /* 0x0000040000047882 */ /* 0x000fe40000000000 */
[----:B0-----:R-:W-:-:S09]  /*04c0*/  ULEA UR4, UR5, UR4, 0x18 ;  /* 0x0000000405047291 */ /* 0x001fd2000f8ec0ff */
[----:B------:R0:W-:Y:S01]  /*04d0*/  STS.U8 [UR4], R0 ;  /* 0x00000000ff007988 */ /* 0x0001e20008000004 */
[----:B------:R-:W-:Y:S06]  /*04e0*/  BAR.SYNC.DEFER_BLOCKING 0x0 ;  /* 0x0000000000007b1d */ /* 0x000fec0000010000 */
[----:B-1----:R-:W-:Y:S05]  /*04f0*/  @P0 BRA `(.L_x_4) ;  /* 0x0000000000880947 */ /* 0x002fea0003800000 */
[----:B------:R-:W1:Y:S01]  /*0500*/  LDC.64 R2, c[0x0][0x388] ;  /* 0x0000e200ff027b82 */ /* 0x000e620000000a00 */
[----:B0-----:R-:W-:Y:S02]  /*0510*/  VIADD R0, R18, 0x1 ;  /* 0x0000000112007836 */ /* 0x001fe40000000000 */
[----:B------:R-:W-:-:S05]  /*0520*/  IMAD.MOV.U32 R7, RZ, RZ, R22 ;  /* 0x000000ffff077224 */ /* 0x000fca00078e0016 */
[----:B------:R-:W0:Y:S02]  /*0530*/  LDC.64 R4, c[0x0][0x390] ;  /* 0x0000e400ff047b82 */ /* 0x000e240000000a00 */
.L_x_7:
[----:B-1----:R-:W-:-:S05]  /*0540*/  IMAD.WIDE R14, R7, 0x4, R2 ;  /* 0x00000004070e7825 */ /* 0x002fca00078e0202 */
[----:B------:R-:W2:Y:S02]  /*0550*/  LDG.E.CONSTANT R17, desc[UR18][R14.64] ;  /* 0x000000120e117981 */ /* 0x000ea4000c1e9900 */
[----:B--2---:R-:W-:-:S06]  /*0560*/  IMAD.WIDE R24, R17, 0x4, R12 ;  /* 0x0000000411187825 */ /* 0x004fcc00078e020c */
[----:B------:R-:W2:Y:S01]  /*0570*/  LDG.E R25, desc[UR18][R24.64] ;  /* 0x0000001218197981 */ /* 0x000ea2000c1e1900 */
[----:B------:R-:W-:Y:S01]  /*0580*/  MOV R19, R7 ;  /* 0x0000000700137202 */ /* 0x000fe20000000f00 */
[----:B------:R-:W-:Y:S01]  /*0590*/  VIADD R7, R7, UR14 ;  /* 0x0000000e07077c36 */ /* 0x000fe20008000000 */
[----:B------:R-:W-:Y:S05]  /*05a0*/  YIELD ;  /* 0x0000000000007946 */ /* 0x000fea0003800000 */
[----:B------:R-:W-:Y:S01]  /*05b0*/  BSSY.RECONVERGENT B0, `(.L_x_5) ;  /* 0x0000015000007945 */ /* 0x000fe20003800200 */
[----:B------:R-:W-:Y:S02]  /*05c0*/  ISETP.GE.AND P1, PT, R7, UR11, PT ;  /* 0x0000000b07007c0c */ /* 0x000fe4000bf26270 */
[----:B--2---:R-:W-:-:S13]  /*05d0*/  ISETP.NE.AND P0, PT, R25, R18, PT ;  /* 0x000000121900720c */ /* 0x004fda0003f05270 */
[----:B------:R-:W-:Y:S05]  /*05e0*/  @P0 BRA `(.L_x_6) ;  /* 0x0000000000440947 */ /* 0x000fea0003800000 */
[----:B0-----:R-:W-:-:S06]  /*05f0*/  IMAD.WIDE R24, R19, 0x4, R4 ;  /* 0x0000000413187825 */ /* 0x001fcc00078e0204 */
[----:B------:R-:W2:Y:S02]  /*0600*/  LDG.E.CONSTANT R25, desc[UR18][R24.64] ;  /* 0x0000001218197981 */ /* 0x000ea4000c1e9900 */
[----:B--2---:R-:W-:-:S05]  /*0610*/  IMAD.WIDE R14, R25, 0x4, R12 ;  /* 0x00000004190e7825 */ /* 0x004fca00078e020c */
[----:B------:R-:W2:Y:S02]  /*0620*/  LDG.E R19, desc[UR18][R14.64] ;  /* 0x000000120e137981 */ /* 0x000ea4000c1e1900 */
[----:B--2---:R-:W-:-:S13]  /*0630*/  ISETP.NE.AND P0, PT, R19, 0x7fffffff, PT ;  /* 0x7fffffff1300780c */ /* 0x004fda0003f05270 */
[----:B------:R-:W0:Y:S01]  /*0640*/  @!P0 S2R R21, SR_CgaCtaId ;  /* 0x0000000000158919 */ /* 0x000e220000008800 */
[----:B------:R-:W-:Y:S01]  /*0650*/  @!P0 MOV R6, 0x400 ;  /* 0x0000040000068802 */ /* 0x000fe20000000f00 */
[----:B------:R-:W-:Y:S01]  /*0660*/  @!P0 IMAD.MOV.U32 R19, RZ, RZ, R0 ;  /* 0x000000ffff138224 */ /* 0x000fe200078e0000 */
[----:B------:R1:W-:Y:S02]  /*0670*/  @!P0 STG.E desc[UR18][R14.64], R0 ;  /* 0x000000000e008986 */ /* 0x0003e4000c101912 */
[----:B0-----:R-:W-:-:S05]  /*0680*/  @!P0 LEA R6, R21, R6, 0x18 ;  /* 0x0000000615068211 */ /* 0x001fca00078ec0ff */
[----:B------:R1:W-:Y:S01]  /*0690*/  @!P0 STS.U8 [R6], RZ ;  /* 0x000000ff06008388 */ /* 0x0003e20000000000 */
[----:B------:R-:W-:-:S13]  /*06a0*/  ISETP.NE.AND P0, PT, R19, R0, PT ;  /* 0x000000001300720c */ /* 0x000fda0003f05270 */
[----:B-1----:R-:W-:Y:S05]  /*06b0*/  @P0 BRA `(.L_x_6) ;  /* 0x0000000000100947 */ /* 0x002fea0003800000 */
[----:B------:R-:W-:-:S06]  /*06c0*/  IMAD.WIDE R16, R17, 0x8, R10 ;  /* 0x0000000811107825 */ /* 0x000fcc00078e020a */
[----:B------:R-:W2:Y:S01]  /*06d0*/  LDG.E.64 R16, desc[UR18][R16.64] ;  /* 0x0000001210107981 */ /* 0x000ea2000c1e1b00 */
[----:B------:R-:W-:-:S05]  /*06e0*/  IMAD.WIDE R14, R25, 0x8, R10 ;  /* 0x00000008190e7825 */ /* 0x000fca00078e020a */
[----:B--2---:R1:W-:Y:S02]  /*06f0*/  REDG.E.ADD.64.STRONG.GPU desc[UR18][R14.64], R16 ;  /* 0x000000100e00798e */ /* 0x0043e4000c12e512 */
.L_x_6:
[----:B------:R-:W-:Y:S05]  /*0700*/  BSYNC.RECONVERGENT B0 ;  /* 0x0000000000007941 */ /* 0x000fea0003800200 */
.L_x_5:
[----:B------:R-:W-:Y:S05]  /*0710*/  @!P1 BRA `(.L_x_7) ;  /* 0xfffffffc00889947 */ /* 0x000fea000383ffff */
.L_x_4:
[----:B------:R-:W-:Y:S05]  /*0720*/  WARPSYNC.ALL ;  /* 0x0000000000007948 */ /* 0x000fea0003800000 */
[----:B------:R-:W2:Y:S08]  /*0730*/  S2UR UR5, SR_CgaCtaId ;  /* 0x00000000000579c3 */ /* 0x000eb00000008800 */
[----:B------:R-:W-:Y:S01]  /*0740*/  BAR.SYNC.DEFER_BLOCKING 0x0 ;  /* 0x0000000000007b1d */ /* 0x000fe20000010000 */
[----:B------:R-:W-:-:S05]  /*0750*/  VIADD R18, R18, 0x1 ;  /* 0x0000000112127836 */ /* 0x000fca0000000000 */
[----:B------:R-:W-:Y:S02]  /*0760*/  UMOV UR4, 0x400 ;  /* 0x0000040000047882 */ /* 0x000fe40000000000 */
[----:B--2---:R-:W-:-:S09]  /*0770*/  ULEA UR4, UR5, UR4, 0x18 ;  /* 0x0000000405047291 */ /* 0x004fd2000f8ec0ff */
[----:B0-----:R-:W0:Y:S02]  /*0780*/  LDS.U8 R0, [UR4] ;  /* 0x00000004ff007984 */ /* 0x001e240008000000 */
[----:B0-----:R-:W-:-:S13]  /*0790*/  ISETP.NE.AND P0, PT, R0, RZ, PT ;  /* 0x000000ff0000720c */ /* 0x001fda0003f05270 */
[----:B------:R-:W-:Y:S05]  /*07a0*/  @!P0 BRA `(.L_x_8) ;  /* 0xfffffffc00308947 */ /* 0x000fea000383ffff */
.L_x_3:
[----:B------:R-:W-:Y:S01]  /*07b0*/  BAR.SYNC.DEFER_BLOCKING 0x0 ;  /* 0x0000000000007b1d */ /* 0x000fe20000010000 */
[----:B------:R-:W-:-:S13]  /*07c0*/  ISETP.GE.AND P0, PT, R18, 0x2, PT ;  /* 0x000000021200780c */ /* 0x000fda0003f06270 */
[----:B------:R-:W-:Y:S05]  /*07d0*/  @!P0 BRA `(.L_x_9) ;  /* 0x0000000000e08947 */ /* 0x000fea0003800000 */
.L_x_16:
[----:B------:R-:W-:Y:S02]  /*07e0*/  ISETP.GE.AND P0, PT, R22, UR11, PT ;  /* 0x0000000b16007c0c */ /* 0x000fe4000bf06270 */
[----:B-1----:R-:W-:-:S11]  /*07f0*/  IADD3 R16, PT, PT, R18, -0x1, RZ ;  /* 0xffffffff12107810 */ /* 0x002fd60007ffe0ff */
[----:B0-----:R-:W-:Y:S05]  /*0800*/  @P0 BRA `(.L_x_10) ;  /* 0x0000000000c00947 */ /* 0x001fea0003800000 */
[----:B------:R-:W0:Y:S01]  /*0810*/  LDC.64 R6, c[0x0][0x388] ;  /* 0x0000e200ff067b82 */ /* 0x000e220000000a00 */
[----:B------:R-:W-:-:S07]  /*0820*/  IMAD.MOV.U32 R21, RZ, RZ, R22 ;  /* 0x000000ffff157224 */ /* 0x000fce00078e0016 */
[----:B------:R-:W1:Y:S02]  /*0830*/  LDC.64 R4, c[0x0][0x390] ;  /* 0x0000e400ff047b82 */ /* 0x000e640000000a00 */
.L_x_15:
[----:B0-----:R-:W-:-:S05]  /*0840*/  IMAD.WIDE R2, R21, 0x4, R6 ;  /* 0x0000000415027825 */ /* 0x001fca00078e0206 */
[----:B------:R-:W2:Y:S02]  /*0850*/  LDG.E.CONSTANT R19, desc[UR18][R2.64] ;  /* 0x0000001202137981 */ /* 0x000ea4000c1e9900 */
[----:B--2---:R-:W-:-:S06]  /*0860*/  IMAD.WIDE R14, R19, 0x4, R12 ;  /* 0x00000004130e7825 */ /* 0x004fcc00078e020c */
[----:B------:R-:W2:Y:S01]  /*0870*/  LDG.E R15, desc[UR18][R14.64] ;  /* 0x000000120e0f7981 */ /* 0x000ea2000c1e1900 */
[----:B------:R-:W-:Y:S01]  /*0880*/  IMAD.MOV.U32 R17, RZ, RZ, R21 ;  /* 0x000000ffff117224 */ /* 0x000fe200078e0015 */
[----:B------:R-:W-:Y:S05]  /*0890*/  YIELD ;  /* 0x0000000000007946 */ /* 0x000fea0003800000 */
[----:B------:R-:W-:Y:S01]  /*08a0*/  VIADD R21, R21, UR14 ;  /* 0x0000000e15157c36 */ /* 0x000fe20008000000 */
[----:B------:R-:W-:Y:S04]  /*08b0*/  BSSY.RECONVERGENT B0, `(.L_x_11) ;  /* 0x0000024000007945 */ /* 0x000fe80003800200 */
[----:B------:R-:W-:-:S02]  /*08c0*/  ISETP.GE.AND P2, PT, R21, UR11, PT ;  /* 0x0000000b15007c0c */ /* 0x000fc4000bf46270 */
[----:B--2---:R-:W-:-:S13]  /*08d0*/  ISETP.NE.AND P0, PT, R15, R16, PT ;  /* 0x000000100f00720c */ /* 0x004fda0003f05270 */
[----:B------:R-:W-:Y:S05]  /*08e0*/  @P0 BRA `(.L_x_12) ;  /* 0x0000000000800947 */ /* 0x000fea0003800000 */
[----:B-1----:R-:W-:-:S05]  /*08f0*/  IMAD.WIDE R2, R17, 0x4, R4 ;  /* 0x0000000411027825 */ /* 0x002fca00078e0204 */
[----:B------:R-:W2:Y:S02]  /*0900*/  LDG.E.CONSTANT R17, desc[UR18][R2.64] ;  /* 0x0000001202117981 */ /* 0x000ea4000c1e9900 */
[----:B--2---:R-:W-:-:S06]  /*0910*/  IMAD.WIDE R14, R17, 0x4, R12 ;  /* 0x00000004110e7825 */ /* 0x004fcc00078e020c */
[----:B------:R-:W2:Y:S02]  /*0920*/  LDG.E R14, desc[UR18][R14.64] ;  /* 0x000000120e0e7981 */ /* 0x000ea4000c1e1900 */
[----:B--2---:R-:W-:-:S04]  /*0930*/  IADD3 R25, PT, PT, R14, 0x2, RZ ;  /* 0x000000020e197810 */ /* 0x004fc80007ffe0ff */
[----:B------:R-:W-:-:S13]  /*0940*/  ISETP.NE.AND P0, PT, R18, R25, PT ;  /* 0x000000191200720c */ /* 0x000fda0003f05270 */
[----:B------:R-:W-:Y:S05]  /*0950*/  @P0 BRA `(.L_x_12) ;  /* 0x0000000000640947 */ /* 0x000fea0003800000 */
[----:B------:R-:W-:-:S05]  /*0960*/  IMAD.WIDE R24, R19, 0x8, R10 ;  /* 0x0000000813187825 */ /* 0x000fca00078e020a */
[----:B------:R-:W2:Y:S01]  /*0970*/  LDG.E.64 R2, desc[UR18][R24.64] ;  /* 0x0000001218027981 */ /* 0x000ea2000c1e1b00 */
[----:B------:R-:W-:-:S06]  /*0980*/  IMAD.WIDE R14, R17, 0x8, R10 ;  /* 0x00000008110e7825 */ /* 0x000fcc00078e020a */
[----:B------:R-:W3:Y:S01]  /*0990*/  LDG.E.64 R14, desc[UR18][R14.64] ;  /* 0x000000120e0e7981 */ /* 0x000ee2000c1e1b00 */
[----:B------:R-:W-:Y:S01]  /*09a0*/  BSSY.RECONVERGENT B1, `(.L_x_13) ;  /* 0x000000e000017945 */ /* 0x000fe20003800200 */
[----:B--2---:R-:W0:Y:S08]  /*09b0*/  I2F.U64 R3, R2 ;  /* 0x0000000200037312 */ /* 0x004e300000301000 */
[----:B---3--:R-:W1:Y:S08]  /*09c0*/  I2F.U64 R0, R14 ;  /* 0x0000000e00007312 */ /* 0x008e700000301000 */
[----:B0-----:R-:W0:Y:S08]  /*09d0*/  MUFU.RCP R26, R3 ;  /* 0x00000003001a7308 */ /* 0x001e300000001000 */
[----:B-1----:R-:W1:Y:S01]  /*09e0*/  FCHK P0, R0, R3 ;  /* 0x0000000300007302 */ /* 0x002e620000000000 */
[----:B0-----:R-:W-:-:S04]  /*09f0*/  FFMA R27, -R3, R26, 1 ;  /* 0x3f800000031b7423 */ /* 0x001fc8000000011a */
[----:B------:R-:W-:-:S04]  /*0a00*/  FFMA R27, R26, R27, R26 ;  /* 0x0000001b1a1b7223 */ /* 0x000fc8000000001a */
[----:B------:R-:W-:-:S04]  /*0a10*/  FFMA R26, R0, R27, RZ ;  /* 0x0000001b001a7223 */ /* 0x000fc800000000ff */
[----:B------:R-:W-:-:S04]  /*0a20*/  FFMA R28, -R3, R26, R0 ;  /* 0x0000001a031c7223 */ /* 0x000fc80000000100 */
[----:B------:R-:W-:Y:S01]  /*0a30*/  FFMA R26, R27, R28, R26 ;  /* 0x0000001c1b1a7223 */ /* 0x000fe2000000001a */
[----:B-1----:R-:W-:Y:S06]  /*0a40*/  @!P0 BRA `(.L_x_14) ;  /* 0x00000000000c8947 */ /* 0x002fec0003800000 */
[----:B------:R-:W-:-:S07]  /*0a50*/  MOV R24, 0xa70 ;  /* 0x00000a7000187802 */ /* 0x000fce0000000f00 */
[----:B-----5:R-:W-:Y:S05]  /*0a60*/  CALL.REL.NOINC `($__internal_0_$__cuda_sm3x_div_rn_noftz_f32_slowpath) ;  /* 0x0000000000a47944 */ /* 0x020fea0003c00000 */
[----:B------:R-:W-:-:S07]  /*0a70*/  IMAD.MOV.U32 R26, RZ, RZ, R0 ;  /* 0x000000ffff1a7224 */ /* 0x000fce00078e0000 */
.L_x_14:
[----:B------:R-:W-:Y:S05]  /*0a80*/  BSYNC.RECONVERGENT B1 ;  /* 0x0000000000017941 */ /* 0x000fea0003800200 */
.L_x_13:
[----:B------:R-:W-:-:S06]  /*0a90*/  IMAD.WIDE R14, R19, 0x4, R8 ;  /* 0x00000004130e7825 */ /* 0x000fcc00078e0208 */
[----:B------:R-:W2:Y:S01]  /*0aa0*/  LDG.E R14, desc[UR18][R14.64] ;  /* 0x000000120e0e7981 */ /* 0x000ea2000c1e1900 */
[----:B------:R-:W-:-:S04]  /*0ab0*/  IMAD.WIDE R2, R17, 0x4, R8 ;  /* 0x0000000411027825 */ /* 0x000fc800078e0208 */
[----:B--2---:R-:W-:-:S04]  /*0ac0*/  FADD R19, R14, 1 ;  /* 0x3f8000000e137421 */ /* 0x004fc80000000000 */
[----:B------:R-:W-:-:S05]  /*0ad0*/  FMUL R19, R19, R26 ;  /* 0x0000001a13137220 */ /* 0x000fca0000400000 */
[----:B------:R0:W-:Y:S02]  /*0ae0*/  REDG.E.ADD.F32.FTZ.RN.STRONG.GPU desc[UR18][R2.64], R19 ;  /* 0x00000013020079a6 */ /* 0x0001e4000c12f312 */
.L_x_12:
[----:B------:R-:W-:Y:S05]  /*0af0*/  BSYNC.RECONVERGENT B0 ;  /* 0x0000000000007941 */ /* 0x000fea0003800200 */
.L_x_11:
[----:B------:R-:W-:Y:S05]  /*0b00*/  @!P2 BRA `(.L_x_15) ;  /* 0xfffffffc004ca947 */ /* 0x000fea000383ffff */
.L_x_10:
[----:B------:R-:W-:Y:S05]  /*0b10*/  WARPSYNC.ALL ;  /* 0x0000000000007948 */ /* 0x000fea0003800000 */
[----:B------:R-:W-:Y:S01]  /*0b20*/  BAR.SYNC.DEFER_BLOCKING 0x0 ;  /* 0x0000000000007b1d */ /* 0x000fe20000010000 */
[----:B------:R-:W-:Y:S01]  /*0b30*/  ISETP.GT.AND P0, PT, R18, 0x2, PT ;  /* 0x000000021200780c */ /* 0x000fe20003f04270 */
[----:B------:R-:W-:-:S12]  /*0b40*/  IMAD.MOV.U32 R18, RZ, RZ, R16 ;  /* 0x000000ffff127224 */ /* 0x000fd800078e0010 */
[----:B------:R-:W-:Y:S05]  /*0b50*/  @P0 BRA `(.L_x_16) ;  /* 0xfffffffc00200947 */ /* 0x000fea000383ffff */
.L_x_9:
[----:B------:R-:W2:Y:S01]  /*0b60*/  LDCU UR4, c[0x0][0x398] ;  /* 0x00007300ff0477ac */ /* 0x000ea20008000800 */
[----:B------:R-:W-:Y:S01]  /*0b70*/  BSSY.RECONVERGENT B0, `(.L_x_17) ;  /* 0x0000011000007945 */ /* 0x000fe20003800200 */
[----:B------:R-:W3:Y:S01]  /*0b80*/  LDCU UR5, c[0x0][0x398] ;  /* 0x00007300ff0577ac */ /* 0x000ee20008000800 */
[----:B--2---:R-:W-:-:S13]  /*0b90*/  ISETP.GE.AND P0, PT, R22, UR4, PT ;  /* 0x0000000416007c0c */ /* 0x004fda000bf06270 */
[----:B---3--:R-:W-:Y:S05]  /*0ba0*/  @P0 BRA `(.L_x_18) ;  /* 0x0000000000340947 */ /* 0x008fea0003800000 */
[----:B------:R-:W2:Y:S01]  /*0bb0*/  LDC.64 R6, c[0x0][0x380] ;  /* 0x0000e000ff067b82 */ /* 0x000ea20000000a00 */
[----:B-1----:R-:W-:-:S07]  /*0bc0*/  IMAD.MOV.U32 R15, RZ, RZ, R22 ;  /* 0x000000ffff0f7224 */ /* 0x002fce00078e0016 */
.L_x_21:
[----:B-----5:R-:W-:Y:S01]  /*0bd0*/  ISETP.NE.AND P0, PT, R15, R23, PT ;  /* 0x000000170f00720c */ /* 0x020fe20003f05270 */
[----:B------:R-:W-:-:S12]  /*0be0*/  BSSY.RECONVERGENT B1, `(.L_x_19) ;  /* 0x0000006000017945 */ /* 0x000fd80003800200 */
[----:B-1----:R-:W-:Y:S05]  /*0bf0*/  @!P0 BRA `(.L_x_20) ;  /* 0x0000000000108947 */ /* 0x002fea0003800000 */
[----:B------:R-:W-:-:S06]  /*0c00*/  IMAD.WIDE R4, R15, 0x4, R8 ;  /* 0x000000040f047825 */ /* 0x000fcc00078e0208 */
[----:B------:R-:W3:Y:S01]  /*0c10*/  LDG.E R5, desc[UR18][R4.64] ;  /* 0x0000001204057981 */ /* 0x000ee2000c1e1900 */
[----:B0-2---:R-:W-:-:S05]  /*0c20*/  IMAD.WIDE R2, R15, 0x4, R6 ;  /* 0x000000040f027825 */ /* 0x005fca00078e0206 */
[----:B---3--:R1:W-:Y:S02]  /*0c30*/  REDG.E.ADD.F32.FTZ.RN.STRONG.GPU desc[UR18][R2.64], R5 ;  /* 0x00000005020079a6 */ /* 0x0083e4000c12f312 */
.L_x_20:
[----:B------:R-:W-:Y:S05]  /*0c40*/  BSYNC.RECONVERGENT B1 ;  /* 0x0000000000017941 */ /* 0x000fea0003800200 */
.L_x_19:
[----:B------:R-:W-:-:S04]  /*0c50*/  IADD3 R15, PT, PT, R15, UR14, RZ ;  /* 0x0000000e0f0f7c10 */ /* 0x000fc8000fffe0ff */
[----:B------:R-:W-:-:S13]  /*0c60*/  ISETP.GE.AND P0, PT, R15, UR5, PT ;  /* 0x000000050f007c0c */ /* 0x000fda000bf06270 */
[----:B------:R-:W-:Y:S05]  /*0c70*/  @!P0 BRA `(.L_x_21) ;  /* 0xfffffffc00d48947 */ /* 0x000fea000383ffff */
.L_x_18:
[----:B------:R-:W-:Y:S05]  /*0c80*/  BSYNC.RECONVERGENT B0 ;  /* 0x0000000000007941 */ /* 0x000fea0003800200 */
.L_x_17:
[----:B01----:R-:W0:Y:S01]  /*0c90*/  LDC R3, c[0x0][0x370] ;  /* 0x0000dc00ff037b82 */ /* 0x003e220000000800 */
[----:B------:R-:W1:Y:S01]  /*0ca0*/  LDCU UR4, c[0x0][0x3d8] ;  /* 0x00007b00ff0477ac */ /* 0x000e620008000800 */
[----:B0-----:R-:W-:-:S06]  /*0cb0*/  IMAD.IADD R20, R3, 0x1, R20 ;  /* 0x0000000103147824 */ /* 0x001fcc00078e0214 */
[----:B------:R-:W-:Y:S01]  /*0cc0*/  BAR.SYNC.DEFER_BLOCKING 0x0 ;  /* 0x0000000000007b1d */ /* 0x000fe20000010000 */
[----:B-1----:R-:W-:-:S13]  /*0cd0*/  ISETP.GE.AND P0, PT, R20, UR4, PT ;  /* 0x0000000414007c0c */ /* 0x002fda000bf06270 */
[----:B------:R-:W-:Y:S05]  /*0ce0*/  @!P0 BRA `(.L_x_22) ;  /* 0xfffffff400488947 */ /* 0x000fea000383ffff */
[----:B------:R-:W-:Y:S05]  /*0cf0*/  EXIT ;  /* 0x000000000000794d */ /* 0x000fea0003800000 */
        .weak           $__internal_0_$__cuda_sm3x_div_rn_noftz_f32_slowpath
        .type           $__internal_0_$__cuda_sm3x_div_rn_noftz_f32_slowpath,@function
        .size           $__internal_0_$__cuda_sm3x_div_rn_noftz_f32_slowpath,(.L_x_99 - $__internal_0_$__cuda_sm3x_div_rn_noftz_f32_slowpath)
$__internal_0_$__cuda_sm3x_div_rn_noftz_f32_slowpath:
[--C-:B------:R-:W-:Y:S01]  /*0d00*/  SHF.R.U32.HI R14, RZ, 0x17, R3.reuse ;  /* 0x00000017ff0e7819 */ /* 0x100fe20000011603 */
[----:B------:R-:W-:Y:S01]  /*0d10*/  BSSY.RECONVERGENT B2, `(.L_x_23) ;  /* 0x0000064000027945 */ /* 0x000fe20003800200 */
[----:B------:R-:W-:Y:S01]  /*0d20*/  SHF.R.U32.HI R25, RZ, 0x17, R0 ;  /* 0x00000017ff197819 */ /* 0x000fe20000011600 */
[----:B------:R-:W-:Y:S01]  /*0d30*/  IMAD.MOV.U32 R28, RZ, RZ, R3 ;  /* 0x000000ffff1c7224 */ /* 0x000fe200078e0003 */
[----:B------:R-:W-:Y:S02]  /*0d40*/  LOP3.LUT R14, R14, 0xff, RZ, 0xc0, !PT ;  /* 0x000000ff0e0e7812 */ /* 0x000fe400078ec0ff */
[----:B------:R-:W-:Y:S02]  /*0d50*/  LOP3.LUT R25, R25, 0xff, RZ, 0xc0, !PT ;  /* 0x000000ff19197812 */ /* 0x000fe400078ec0ff */
[----:B------:R-:W-:Y:S01]  /*0d60*/  MOV R15, R0 ;  /* 0x00000000000f7202 */ /* 0x000fe20000000f00 */
[----:B------:R-:W-:Y:S02]  /*0d70*/  VIADD R27, R14, 0xffffffff ;  /* 0xffffffff0e1b7836 */ /* 0x000fe40000000000 */
[----:B------:R-:W-:-:S03]  /*0d80*/  VIADD R26, R25, 0xffffffff ;  /* 0xffffffff191a7836 */ /* 0x000fc60000000000 */
[----:B------:R-:W-:-:S04]  /*0d90*/  ISETP.GT.U32.AND P0, PT, R27, 0xfd, PT ;  /* 0x000000fd1b00780c */ /* 0x000fc80003f04070 */
[----:B------:R-:W-:-:S13]  /*0da0*/  ISETP.GT.U32.OR P0, PT, R26, 0xfd, P0 ;  /* 0x000000fd1a00780c */ /* 0x000fda0000704470 */
[----:B------:R-:W-:Y:S01]  /*0db0*/  @!P0 IMAD.MOV.U32 R2, RZ, RZ, RZ ;  /* 0x000000ffff028224 */ /* 0x000fe200078e00ff */
[----:B------:R-:W-:Y:S06]  /*0dc0*/  @!P0 BRA `(.L_x_24) ;  /* 0x00000000005c8947 */ /* 0x000fec0003800000 */
[----:B------:R-:W-:Y:S02]  /*0dd0*/  FSETP.GTU.FTZ.AND P0, PT, |R0|, +INF , PT ;  /* 0x7f8000000000780b */ /* 0x000fe40003f1c200 */
[----:B------:R-:W-:-:S04]  /*0de0*/  FSETP.GTU.FTZ.AND P1, PT, |R3|, +INF , PT ;  /* 0x7f8000000300780b */ /* 0x000fc80003f3c200 */
[----:B------:R-:W-:-:S13]  /*0df0*/  PLOP3.LUT P0, PT, P0, P1, PT, 0xf8, 0x8f ;  /* 0x00000000008f781c */ /* 0x000fda0000703f70 */
[----:B------:R-:W-:Y:S05]  /*0e00*/  @P0 BRA `(.L_x_25) ;  /* 0x00000004004c0947 */ /* 0x000fea0003800000 */
[----:B------:R-:W-:-:S13]  /*0e10*/  LOP3.LUT P0, RZ, R28, 0x7fffffff, R15, 0xc8, !PT ;  /* 0x7fffffff1cff7812 */ /* 0x000fda000780c80f */
[----:B------:R-:W-:Y:S05]  /*0e20*/  @!P0 BRA `(.L_x_26) ;  /* 0x00000004003c8947 */ /* 0x000fea0003800000 */
[C---:B------:R-:W-:Y:S02]  /*0e30*/  FSETP.NEU.FTZ.AND P3, PT, |R0|.reuse, +INF , PT ;  /* 0x7f8000000000780b */ /* 0x040fe40003f7d200 */
[----:B------:R-:W-:Y:S02]  /*0e40*/  FSETP.NEU.FTZ.AND P1, PT, |R3|, +INF , PT ;  /* 0x7f8000000300780b */ /* 0x000fe40003f3d200 */
[----:B------:R-:W-:-:S11]  /*0e50*/  FSETP.NEU.FTZ.AND P0, PT, |R0|, +INF , PT ;  /* 0x7f8000000000780b */ /* 0x000fd60003f1d200 */
[----:B------:R-:W-:Y:S05]  /*0e60*/  @!P1 BRA !P3, `(.L_x_26) ;  /* 0x00000004002c9947 */ /* 0x000fea0005800000 */
[----:B------:R-:W-:-:S04]  /*0e70*/  LOP3.LUT P3, RZ, R15, 0x7fffffff, RZ, 0xc0, !PT ;  /* 0x7fffffff0fff7812 */ /* 0x000fc8000786c0ff */
[----:B------:R-:W-:-:S13]  /*0e80*/  PLOP3.LUT P1, PT, P1, P3, PT, 0x2f, 0xf2 ;  /* 0x0000000000f2781c */ /* 0x000fda0000f26577 */
[----:B------:R-:W-:Y:S05]  /*0e90*/  @P1 BRA `(.L_x_27) ;  /* 0x0000000400181947 */ /* 0x000fea0003800000 */
[----:B------:R-:W-:-:S04]  /*0ea0*/  LOP3.LUT P1, RZ, R28, 0x7fffffff, RZ, 0xc0, !PT ;  /* 0x7fffffff1cff7812 */ /* 0x000fc8000782c0ff */
[----:B------:R-:W-:-:S13]  /*0eb0*/  PLOP3.LUT P0, PT, P0, P1, PT, 0x2f, 0xf2 ;  /* 0x0000000000f2781c */ /* 0x000fda0000702577 */
[----:B------:R-:W-:Y:S05]  /*0ec0*/  @P0 BRA `(.L_x_28) ;  /* 0x0000000400000947 */ /* 0x000fea0003800000 */
[----:B------:R-:W-:Y:S02]  /*0ed0*/  ISETP.GE.AND P0, PT, R26, RZ, PT ;  /* 0x000000ff1a00720c */ /* 0x000fe40003f06270 */
[----:B------:R-:W-:-:S11]  /*0ee0*/  ISETP.GE.AND P1, PT, R27, RZ, PT ;  /* 0x000000ff1b00720c */ /* 0x000fd60003f26270 */
[----:B------:R-:W-:Y:S01]  /*0ef0*/  @P0 IMAD.MOV.U32 R2, RZ, RZ, RZ ;  /* 0x000000ffff020224 */ /* 0x000fe200078e00ff */
[----:B------:R-:W-:Y:S01]  /*0f00*/  @!P0 MOV R2, 0xffffffc0 ;  /* 0xffffffc000028802 */ /* 0x000fe20000000f00 */
[----:B------:R-:W-:Y:S01]  /*0f10*/  @!P0 FFMA R15, R0, 1.84467440737095516160e+19, RZ ;  /* 0x5f800000000f8823 */ /* 0x000fe200000000ff */
[----:B------:R-:W-:-:S03]  /*0f20*/  @!P1 FFMA R28, R3, 1.84467440737095516160e+19, RZ ;  /* 0x5f800000031c9823 */ /* 0x000fc600000000ff */
[----:B------:R-:W-:-:S07]  /*0f30*/  @!P1 VIADD R2, R2, 0x40 ;  /* 0x0000004002029836 */ /* 0x000fce0000000000 */
.L_x_24:
[----:B------:R-:W-:Y:S01]  /*0f40*/  LEA R3, R14, 0xc0800000, 0x17 ;  /* 0xc08000000e037811 */ /* 0x000fe200078eb8ff */
[----:B------:R-:W-:Y:S01]  /*0f50*/  VIADD R25, R25, 0xffffff81 ;  /* 0xffffff8119197836 */ /* 0x000fe20000000000 */
[----:B------:R-:W-:Y:S03]  /*0f60*/  BSSY.RECONVERGENT B3, `(.L_x_29) ;  /* 0x0000035000037945 */ /* 0x000fe60003800200 */
[----:B------:R-:W-:-:S04]  /*0f70*/  IMAD.IADD R28, R28, 0x1, -R3 ;  /* 0x000000011c1c7824 */ /* 0x000fc800078e0a03 */
[----:B------:R-:W0:Y:S01]  /*0f80*/  MUFU.RCP R0, R28 ;  /* 0x0000001c00007308 */ /* 0x000e220000001000 */
[----:B------:R-:W-:-:S04]  /*0f90*/  FADD.FTZ R27, -R28, -RZ ;  /* 0x800000ff1c1b7221 */ /* 0x000fc80000010100 */
[----:B0-----:R-:W-:-:S04]  /*0fa0*/  FFMA R3, R0, R27, 1 ;  /* 0x3f80000000037423 */ /* 0x001fc8000000001b */
[----:B------:R-:W-:Y:S01]  /*0fb0*/  FFMA R3, R0, R3, R0 ;  /* 0x0000000300037223 */ /* 0x000fe20000000000 */
[C---:B------:R-:W-:Y:S01]  /*0fc0*/  IMAD R0, R25.reuse, -0x800000, R15 ;  /* 0xff80000019007824 */ /* 0x040fe200078e020f */
[----:B------:R-:W-:-:S03]  /*0fd0*/  IADD3 R25, PT, PT, R25, 0x7f, -R14 ;  /* 0x0000007f19197810 */ /* 0x000fc60007ffe80e */
[----:B------:R-:W-:Y:S01]  /*0fe0*/  FFMA R26, R0, R3, RZ ;  /* 0x00000003001a7223 */ /* 0x000fe200000000ff */
[----:B------:R-:W-:-:S03]  /*0ff0*/  IADD3 R25, PT, PT, R25, R2, RZ ;  /* 0x0000000219197210 */ /* 0x000fc60007ffe0ff */
[----:B------:R-:W-:-:S04]  /*1000*/  FFMA R15, R27, R26, R0 ;  /* 0x0000001a1b0f7223 */ /* 0x000fc80000000000 */
[----:B------:R-:W-:-:S04]  /*1010*/  FFMA R26, R3, R15, R26 ;  /* 0x0000000f031a7223 */ /* 0x000fc8000000001a */
[----:B------:R-:W-:-:S04]  /*1020*/  FFMA R27, R27, R26, R0 ;  /* 0x0000001a1b1b7223 */ /* 0x000fc80000000000 */
[----:B------:R-:W-:-:S05]  /*1030*/  FFMA R0, R3, R27, R26 ;  /* 0x0000001b03007223 */ /* 0x000fca000000001a */
[----:B------:R-:W-:-:S04]  /*1040*/  SHF.R.U32.HI R14, RZ, 0x17, R0 ;  /* 0x00000017ff0e7819 */ /* 0x000fc80000011600 */
[----:B------:R-:W-:-:S05]  /*1050*/  LOP3.LUT R2, R14, 0xff, RZ, 0xc0, !PT ;  /* 0x000000ff0e027812 */ /* 0x000fca00078ec0ff */
[----:B------:R-:W-:-:S04]  /*1060*/  IMAD.IADD R2, R2, 0x1, R25 ;  /* 0x0000000102027824 */ /* 0x000fc800078e0219 */
[----:B------:R-:W-:-:S05]  /*1070*/  VIADD R14, R2, 0xffffffff ;  /* 0xffffffff020e7836 */ /* 0x000fca0000000000 */
[----:B------:R-:W-:-:S13]  /*1080*/  ISETP.GE.U32.AND P0, PT, R14, 0xfe, PT ;  /* 0x000000fe0e00780c */ /* 0x000fda0003f06070 */
[----:B------:R-:W-:Y:S05]  /*1090*/  @!P0 BRA `(.L_x_30) ;  /* 0x0000000000808947 */ /* 0x000fea0003800000 */
[----:B------:R-:W-:-:S13]  /*10a0*/  ISETP.GT.AND P0, PT, R2, 0xfe, PT ;  /* 0x000000fe0200780c */ /* 0x000fda0003f04270 */
[----:B------:R-:W-:Y:S05]  /*10b0*/  @P0 BRA `(.L_x_31) ;  /* 0x00000000006c0947 */ /* 0x000fea0003800000 */
[----:B------:R-:W-:-:S13]  /*10c0*/  ISETP.GE.AND P0, PT, R2, 0x1, PT ;  /* 0x000000010200780c */ /* 0x000fda0003f06270 */
[----:B------:R-:W-:Y:S05]  /*10d0*/  @P0 BRA `(.L_x_32) ;  /* 0x0000000000740947 */ /* 0x000fea0003800000 */
[----:B------:R-:W-:Y:S02]  /*10e0*/  ISETP.GE.AND P0, PT, R2, -0x18, PT ;  /* 0xffffffe80200780c */ /* 0x000fe40003f06270 */
[----:B------:R-:W-:-:S11]  /*10f0*/  LOP3.LUT R0, R0, 0x80000000, RZ, 0xc0, !PT ;  /* 0x8000000000007812 */ /* 0x000fd600078ec0ff */
[----:B------:R-:W-:Y:S05]  /*1100*/  @!P0 BRA `(.L_x_32) ;  /* 0x0000000000688947 */ /* 0x000fea0003800000 */
[CCC-:B------:R-:W-:Y:S01]  /*1110*/  FFMA.RZ R14, R3.reuse, R27.reuse, R26.reuse ;  /* 0x0000001b030e7223 */ /* 0x1c0fe2000000c01a */
[C---:B------:R-:W-:Y:S02]  /*1120*/  ISETP.NE.AND P3, PT, R2.reuse, RZ, PT ;  /* 0x000000ff0200720c */ /* 0x040fe40003f65270 */
[----:B------:R-:W-:Y:S02]  /*1130*/  ISETP.NE.AND P1, PT, R2, RZ, PT ;  /* 0x000000ff0200720c */ /* 0x000fe40003f25270 */
[----:B------:R-:W-:Y:S01]  /*1140*/  LOP3.LUT R15, R14, 0x7fffff, RZ, 0xc0, !PT ;  /* 0x007fffff0e0f7812 */ /* 0x000fe200078ec0ff */
[CCC-:B------:R-:W-:Y:S01]  /*1150*/  FFMA.RP R14, R3.reuse, R27.reuse, R26.reuse ;  /* 0x0000001b030e7223 */ /* 0x1c0fe2000000801a */
[----:B------:R-:W-:Y:S01]  /*1160*/  FFMA.RM R3, R3, R27, R26 ;  /* 0x0000001b03037223 */ /* 0x000fe2000000401a */
[----:B------:R-:W-:Y:S01]  /*1170*/  IADD3 R26, PT, PT, R2, 0x20, RZ ;  /* 0x00000020021a7810 */ /* 0x000fe20007ffe0ff */
[----:B------:R-:W-:Y:S01]  /*1180*/  IMAD.MOV R2, RZ, RZ, -R2 ;  /* 0x000000ffff027224 */ /* 0x000fe200078e0a02 */
[----:B------:R-:W-:-:S02]  /*1190*/  LOP3.LUT R15, R15, 0x800000, RZ, 0xfc, !PT ;  /* 0x008000000f0f7812 */ /* 0x000fc400078efcff */
[----:B------:R-:W-:Y:S02]  /*11a0*/  FSETP.NEU.FTZ.AND P0, PT, R14, R3, PT ;  /* 0x000000030e00720b */ /* 0x000fe40003f1d000 */
[----:B------:R-:W-:Y:S02]  /*11b0*/  SHF.L.U32 R26, R15, R26, RZ ;  /* 0x0000001a0f1a7219 */ /* 0x000fe400000006ff */
[----:B------:R-:W-:Y:S02]  /*11c0*/  SEL R2, R2, RZ, P3 ;  /* 0x000000ff02027207 */ /* 0x000fe40001800000 */
[----:B------:R-:W-:Y:S02]  /*11d0*/  ISETP.NE.AND P1, PT, R26, RZ, P1 ;  /* 0x000000ff1a00720c */ /* 0x000fe40000f25270 */
[----:B------:R-:W-:Y:S02]  /*11e0*/  SHF.R.U32.HI R2, RZ, R2, R15 ;  /* 0x00000002ff027219 */ /* 0x000fe4000001160f */
[----:B------:R-:W-:-:S02]  /*11f0*/  PLOP3.LUT P0, PT, P0, P1, PT, 0xf8, 0x8f ;  /* 0x00000000008f781c */ /* 0x000fc40000703f70 */
[----:B------:R-:W-:Y:S02]  /*1200*/  SHF.R.U32.HI R14, RZ, 0x1, R2 ;  /* 0x00000001ff0e7819 */ /* 0x000fe40000011602 */
[----:B------:R-:W-:-:S04]  /*1210*/  SEL R3, RZ, 0x1, !P0 ;  /* 0x00000001ff037807 */ /* 0x000fc80004000000 */
[----:B------:R-:W-:-:S04]  /*1220*/  LOP3.LUT R3, R3, 0x1, R14, 0xf8, !PT ;  /* 0x0000000103037812 */ /* 0x000fc800078ef80e */
[----:B------:R-:W-:-:S05]  /*1230*/  LOP3.LUT R3, R3, R2, RZ, 0xc0, !PT ;  /* 0x0000000203037212 */ /* 0x000fca00078ec0ff */
[----:B------:R-:W-:-:S05]  /*1240*/  IMAD.IADD R3, R14, 0x1, R3 ;  /* 0x000000010e037824 */ /* 0x000fca00078e0203 */
[----:B------:R-:W-:Y:S01]  /*1250*/  LOP3.LUT R0, R3, R0, RZ, 0xfc, !PT ;  /* 0x0000000003007212 */ /* 0x000fe200078efcff */
[----:B------:R-:W-:Y:S06]  /*1260*/  BRA `(.L_x_32) ;  /* 0x0000000000107947 */ /* 0x000fec0003800000 */
.L_x_31:
[----:B------:R-:W-:-:S04]  /*1270*/  LOP3.LUT R0, R0, 0x80000000, RZ, 0xc0, !PT ;  /* 0x8000000000007812 */ /* 0x000fc800078ec0ff */
[----:B------:R-:W-:Y:S01]  /*1280*/  LOP3.LUT R0, R0, 0x7f800000, RZ, 0xfc, !PT ;  /* 0x7f80000000007812 */ /* 0x000fe200078efcff */
[----:B------:R-:W-:Y:S06]  /*1290*/  BRA `(.L_x_32) ;  /* 0x0000000000047947 */ /* 0x000fec0003800000 */
.L_x_30:
[----:B------:R-:W-:-:S07]  /*12a0*/  LEA R0, R25, R0, 0x17 ;  /* 0x0000000019007211 */ /* 0x000fce00078eb8ff */
.L_x_32:
[----:B------:R-:W-:Y:S05]  /*12b0*/  BSYNC.RECONVERGENT B3 ;  /* 0x0000000000037941 */ /* 0x000fea0003800200 */
.L_x_29:
[----:B------:R-:W-:Y:S05]  /*12c0*/  BRA `(.L_x_33) ;  /* 0x0000000000207947 */ /* 0x000fea0003800000 */
.L_x_28:
[----:B------:R-:W-:-:S04]  /*12d0*/  LOP3.LUT R0, R28, 0x80000000, R15, 0x48, !PT ;  /* 0x800000001c007812 */ /* 0x000fc800078e480f */
[----:B------:R-:W-:Y:S01]  /*12e0*/  LOP3.LUT R0, R0, 0x7f800000, RZ, 0xfc, !PT ;  /* 0x7f80000000007812 */ /* 0x000fe200078efcff */
[----:B------:R-:W-:Y:S06]  /*12f0*/  BRA `(.L_x_33) ;  /* 0x0000000000147947 */ /* 0x000fec0003800000 */
.L_x_27:
[----:B------:R-:W-:Y:S01]  /*1300*/  LOP3.LUT R0, R28, 0x80000000, R15, 0x48, !PT ;  /* 0x800000001c007812 */ /* 0x000fe200078e480f */
[----:B------:R-:W-:Y:S06]  /*1310*/  BRA `(.L_x_33) ;  /* 0x00000000000c7947 */ /* 0x000fec0003800000 */
.L_x_26:
[----:B------:R-:W0:Y:S01]  /*1320*/  MUFU.RSQ R0, -QNAN ;  /* 0xffc0000000007908 */ /* 0x000e220000001400 */
[----:B------:R-:W-:Y:S05]  /*1330*/  BRA `(.L_x_33) ;  /* 0x0000000000047947 */ /* 0x000fea0003800000 */
.L_x_25:
[----:B------:R-:W-:-:S07]  /*1340*/  FADD.FTZ R0, R0, R3 ;  /* 0x0000000300007221 */ /* 0x000fce0000010000 */
.L_x_33:
[----:B------:R-:W-:Y:S05]  /*1350*/  BSYNC.RECONVERGENT B2 ;  /* 0x0000000000027941 */ /* 0x000fea0003800200 */
.L_x_23:
[----:B------:R-:W-:-:S04]  /*1360*/  IMAD.MOV.U32 R25, RZ, RZ, 0x0 ;  /* 0x00000000ff197424 */ /* 0x000fc800078e00ff */
[----:B0-----:R-:W-:Y:S05]  /*1370*/  RET.REL.NODEC R24 `(_Z17bc_gpu_opt_approxPfPKiS1_iiPiPyS_mmS1_iii) ;  /* 0xffffffec18207950 */ /* 0x001fea0003c3ffff */
.L_x_34:
[----:B------:R-:W-:-:S00]  /*1380*/  BRA `(.L_x_34) ;  /* 0xfffffffc00fc7947 */ /* 0x000fc0000383ffff */
[----:B------:R-:W-:-:S00]  /*1390*/  NOP ;  /* 0x0000000000007918 */ /* 0x000fc00000000000 */
        /* <DEDUP_REMOVED lines=14> */
.L_x_99:


//--------------------- .text._Z10bc_gpu_optPfPKiS1_iiPiPyS_mmii --------------------------
	.section	.text._Z10bc_gpu_optPfPKiS1_iiPiPyS_mmii,"ax",@progbits
	.align	128
        .global         _Z10bc_gpu_optPfPKiS1_iiPiPyS_mmii
        .type           _Z10bc_gpu_optPfPKiS1_iiPiPyS_mmii,@function
        .size           _Z10bc_gpu_optPfPKiS1_iiPiPyS_mmii,(.L_x_100 - _Z10bc_gpu_optPfPKiS1_iiPiPyS_mmii)
        .other          _Z10bc_gpu_optPfPKiS1_iiPiPyS_mmii,@"STO_CUDA_ENTRY STV_DEFAULT"
_Z10bc_gpu_optPfPKiS1_iiPiPyS_mmii:
.text._Z10bc_gpu_optPfPKiS1_iiPiPyS_mmii:
[----:B------:R-:W-:Y:S08]  /*0000*/  LDC R1, c[0x0][0x37c] ;  /* 0x0000df00ff017b82 */ /* 0x000ff00000000800 */
[----:B------:R-:W0:Y:S08]  /*0010*/  S2UR UR10, SR_CTAID.X ;  /* 0x00000000000a79c3 */ /* 0x000e300000002500 */
[----:B------:R-:W0:Y:S02]  /*0020*/  LDC.64 R2, c[0x0][0x3c8] ;  /* 0x0000f200ff027b82 */ /* 0x000e240000000a00 */
[----:B0-----:R-:W-:-:S05]  /*0030*/  VIADD R23, R2, UR10 ;  /* 0x0000000a02177c36 */ /* 0x001fca0008000000 */
[----:B------:R-:W-:-:S13]  /*0040*/  ISETP.GE.AND P0, PT, R23, R3, PT ;  /* 0x000000031700720c */ /* 0x000fda0003f06270 */
[----:B------:R-:W-:Y:S05]  /*0050*/  @P0 EXIT ;  /* 0x000000000000094d */ /* 0x000fea0003800000 */
[----:B------:R-:W0:Y:S01]  /*0060*/  LDCU.64 UR12, c[0x0][0x3b8] ;  /* 0x00007700ff0c77ac */ /* 0x000e220008000a00 */
[----:B------:R-:W1:Y:S01]  /*0070*/  S2R R22, SR_TID.X ;  /* 0x0000000000167919 */ /* 0x000e620000002100 */
[----:B------:R-:W0:Y:S01]  /*0080*/  LDCU.128 UR4, c[0x0][0x3a0] ;  /* 0x00007400ff0477ac */ /* 0x000e220008000c00 */
[----:B------:R-:W2:Y:S01]  /*0090*/  LDCU.64 UR14, c[0x0][0x3c0] ;  /* 0x00007800ff0e77ac */ /* 0x000ea20008000a00 */
[----:B------:R-:W3:Y:S01]  /*00a0*/  LDCU.64 UR8, c[0x0][0x3b0] ;  /* 0x00007600ff0877ac */ /* 0x000ee20008000a00 */
[----:B------:R-:W4:Y:S01]  /*00b0*/  LDCU UR17, c[0x0][0x360] ;  /* 0x00006c00ff1177ac */ /* 0x000f220008000800 */
[----:B------:R-:W1:Y:S01]  /*00c0*/  LDC R20, c[0x0][0x370] ;  /* 0x0000dc00ff147b82 */ /* 0x000e620000000800 */
[----:B------:R-:W5:Y:S01]  /*00d0*/  LDCU UR16, c[0x0][0x39c] ;  /* 0x00007380ff1077ac */ /* 0x000f620008000800 */
[----:B0-----:R-:W-:Y:S02]  /*00e0*/  UIMAD.WIDE.U32 UR4, UR10, UR12, UR4 ;  /* 0x0000000c0a0472a5 */ /* 0x001fe4000f8e0004 */
[----:B------:R-:W-:-:S02]  /*00f0*/  UIMAD UR11, UR10, UR13, URZ ;  /* 0x0000000d0a0b72a4 */ /* 0x000fc4000f8e02ff */
[----:B--2---:R-:W-:Y:S02]  /*0100*/  UIMAD.WIDE.U32 UR6, UR10, UR14, UR6 ;  /* 0x0000000e0a0672a5 */ /* 0x004fe4000f8e0006 */
[----:B---3--:R-:W-:Y:S01]  /*0110*/  UIMAD.WIDE.U32 UR8, UR10, UR12, UR8 ;  /* 0x0000000c0a0872a5 */ /* 0x008fe2000f8e0008 */
[----:B------:R-:W-:Y:S01]  /*0120*/  IMAD.U32 R13, RZ, RZ, UR5 ;  /* 0x00000005ff0d7e24 */ /* 0x000fe2000f8e00ff */
[----:B------:R-:W-:Y:S01]  /*0130*/  UIADD3 UR13, UPT, UPT, UR5, UR11, URZ ;  /* 0x0000000b050d7290 */ /* 0x000fe2000fffe0ff */
[----:B------:R-:W-:Y:S01]  /*0140*/  IMAD.U32 R12, RZ, RZ, UR4 ;  /* 0x00000004ff0c7e24 */ /* 0x000fe2000f8e00ff */
[----:B------:R-:W-:Y:S02]  /*0150*/  UIMAD UR12, UR10, UR15, UR7 ;  /* 0x0000000f0a0c72a4 */ /* 0x000fe4000f8e0207 */
[----:B------:R-:W-:Y:S01]  /*0160*/  MOV R11, UR7 ;  /* 0x00000007000b7c02 */ /* 0x000fe20008000f00 */
[----:B------:R-:W-:Y:S02]  /*0170*/  UIADD3 UR11, UPT, UPT, UR11, UR9, URZ ;  /* 0x000000090b0b7290 */ /* 0x000fe4000fffe0ff */
[----:B------:R-:W-:Y:S01]  /*0180*/  IMAD.U32 R9, RZ, RZ, UR9 ;  /* 0x00000009ff097e24 */ /* 0x000fe2000f8e00ff */
[----:B------:R-:W0:Y:S01]  /*0190*/  LDCU.64 UR14, c[0x0][0x358] ;  /* 0x00006b00ff0e77ac */ /* 0x000e220008000a00 */
[----:B------:R-:W-:-:S02]  /*01a0*/  IMAD.U32 R10, RZ, RZ, UR6 ;  /* 0x00000006ff0a7e24 */ /* 0x000fc4000f8e00ff */
[----:B------:R-:W-:Y:S01]  /*01b0*/  IMAD.U32 R8, RZ, RZ, UR8 ;  /* 0x00000008ff087e24 */ /* 0x000fe2000f8e00ff */
[----:B------:R-:W-:Y:S01]  /*01c0*/  MOV R9, UR11 ;  /* 0x0000000b00097c02 */ /* 0x000fe20008000f00 */
[----:B------:R-:W-:Y:S01]  /*01d0*/  IMAD.U32 R13, RZ, RZ, UR13 ;  /* 0x0000000dff0d7e24 */ /* 0x000fe2000f8e00ff */
[----:B-----5:R-:W-:Y:S01]  /*01e0*/  USHF.L.U32 UR10, UR16, 0x1, URZ ;  /* 0x00000001100a7899 */ /* 0x020fe200080006ff */
[----:B----4-:R-:W-:-:S11]  /*01f0*/  IMAD.U32 R11, RZ, RZ, UR12 ;  /* 0x0000000cff0b7e24 */ /* 0x010fd6000f8e00ff */
.L_x_57:
[----:B-1----:R-:W1:Y:S01]  /*0200*/  LDCU UR4, c[0x0][0x398] ;  /* 0x00007300ff0477ac */ /* 0x002e620008000800 */
[----:B------:R-:W-:Y:S01]  /*0210*/  BSSY.RECONVERGENT B0, `(.L_x_35) ;  /* 0x0000016000007945 */ /* 0x000fe20003800200 */
[----:B-1----:R-:W-:-:S13]  /*0220*/  ISETP.GE.AND P0, PT, R22, UR4, PT ;  /* 0x0000000416007c0c */ /* 0x002fda000bf06270 */
[----:B0-2---:R-:W-:Y:S05]  /*0230*/  @P0 BRA `(.L_x_36) ;  /* 0x00000000004c0947 */ /* 0x005fea0003800000 */
[----:B------:R-:W1:Y:S01]  /*0240*/  LDC R0, c[0x0][0x398] ;  /* 0x0000e600ff007b82 */ /* 0x000e620000000800 */
[----:B------:R-:W-:Y:S02]  /*0250*/  IMAD.MOV.U32 R21, RZ, RZ, R22 ;  /* 0x000000ffff157224 */ /* 0x000fe400078e0016 */
[----:B------:R-:W-:-:S04]  /*0260*/  IMAD.WIDE R2, R23, 0x8, R10 ;  /* 0x0000000817027825 */ /* 0x000fc800078e020a */
[----:B------:R-:W-:-:S07]  /*0270*/  IMAD.WIDE R4, R23, 0x4, R12 ;  /* 0x0000000417047825 */ /* 0x000fce00078e020c */
.L_x_37:
[C---:B------:R-:W-:Y:S01]  /*0280*/  ISETP.NE.AND P0, PT, R21.reuse, R23, PT ;  /* 0x000000171500720c */ /* 0x040fe20003f05270 */
[----:B------:R-:W-:-:S12]  /*0290*/  IMAD.WIDE R18, R21, 0x4, R8 ;  /* 0x0000000415127825 */ /* 0x000fd800078e0208 */
[----:B------:R-:W-:Y:S01]  /*02a0*/  @!P0 IMAD.MOV.U32 R6, RZ, RZ, 0x1 ;  /* 0x00000001ff068424 */ /* 0x000fe200078e00ff */
[----:B------:R-:W-:Y:S01]  /*02b0*/  @P0 MOV R25, 0x7fffffff ;  /* 0x7fffffff00190802 */ /* 0x000fe20000000f00 */
[----:B------:R-:W-:Y:S02]  /*02c0*/  @!P0 IMAD.MOV.U32 R7, RZ, RZ, 0x0 ;  /* 0x00000000ff078424 */ /* 0x000fe400078e00ff */
[----:B------:R-:W-:-:S03]  /*02d0*/  @P0 IMAD.WIDE R14, R21, 0x8, R10 ;  /* 0x00000008150e0825 */ /* 0x000fc600078e020a */
[----:B0-----:R2:W-:Y:S01]  /*02e0*/  @!P0 STG.E.64 desc[UR14][R2.64], R6 ;  /* 0x0000000602008986 */ /* 0x0015e2000c101b0e */
[----:B------:R-:W-:-:S03]  /*02f0*/  @P0 IMAD.WIDE R16, R21, 0x4, R12 ;  /* 0x0000000415100825 */ /* 0x000fc600078e020c */
[----:B------:R2:W-:Y:S01]  /*0300*/  @!P0 STG.E desc[UR14][R4.64], RZ ;  /* 0x000000ff04008986 */ /* 0x0005e2000c10190e */
[----:B------:R-:W-:-:S03]  /*0310*/  VIADD R21, R21, UR17 ;  /* 0x0000001115157c36 */ /* 0x000fc60008000000 */
[----:B------:R2:W-:Y:S04]  /*0320*/  @P0 STG.E.64 desc[UR14][R14.64], RZ ;  /* 0x000000ff0e000986 */ /* 0x0005e8000c101b0e */
[----:B------:R2:W-:Y:S01]  /*0330*/  @P0 STG.E desc[UR14][R16.64], R25 ;  /* 0x0000001910000986 */ /* 0x0005e2000c10190e */
[----:B-1----:R-:W-:-:S03]  /*0340*/  ISETP.GE.AND P0, PT, R21, R0, PT ;  /* 0x000000001500720c */ /* 0x002fc60003f06270 */
[----:B------:R2:W-:Y:S10]  /*0350*/  STG.E desc[UR14][R18.64], RZ ;  /* 0x000000ff12007986 */ /* 0x0005f4000c10190e */
[----:B--2---:R-:W-:Y:S05]  /*0360*/  @!P0 BRA `(.L_x_37) ;  /* 0xfffffffc00c48947 */ /* 0x004fea000383ffff */
.L_x_36:
[----:B0-----:R-:W-:Y:S05]  /*0370*/  BSYNC.RECONVERGENT B0 ;  /* 0x0000000000007941 */ /* 0x001fea0003800200 */
.L_x_35:
        /* <DEDUP_REMOVED lines=10> */
[----:B------:R-:W-:-:S07]  /*0420*/  IMAD.MOV.U32 R18, RZ, RZ, RZ ;  /* 0x000000ffff127224 */ /* 0x000fce00078e00ff */
.L_x_43:
[----:B------:R-:W0:Y:S08]  /*0430*/  S2UR UR5, SR_CgaCtaId ;  /* 0x00000000000579c3 */ /* 0x000e300000008800 */
[----:B------:R-:W-:Y:S01]  /*0440*/  BAR.SYNC.DEFER_BLOCKING 0x0 ;  /* 0x0000000000007b1d */ /* 0x000fe20000010000 */
[----:B------:R-:W-:Y:S01]  /*0450*/  ISETP.GE.AND P0, PT, R22, UR10, PT ;  /* 0x0000000a16007c0c */ /* 0x000fe2000bf06270 */
[----:B------:R-:W-:-:S04]  /*0460*/  HFMA2 R0, -RZ, RZ, 0, 5.9604644775390625e-08 ;  /* 0x00000001ff007431 */ /* 0x000fc800000001ff */
        /* <DEDUP_REMOVED lines=9> */
.L_x_42:
[----:B-1----:R-:W-:-:S05]  /*0500*/  IMAD.WIDE R14, R7, 0x4, R2 ;  /* 0x00000004070e7825 */ /* 0x002fca00078e0202 */
[----:B------:R-:W2:Y:S02]  /*0510*/  LDG.E.CONSTANT R17, desc[UR14][R14.64] ;  /* 0x0000000e0e117981 */ /* 0x000ea4000c1e9900 */
[----:B--2---:R-:W-:-:S06]  /*0520*/  IMAD.WIDE R24, R17, 0x4, R12 ;  /* 0x0000000411187825 */ /* 0x004fcc00078e020c */
[----:B------:R-:W2:Y:S01]  /*0530*/  LDG.E R25, desc[UR14][R24.64] ;  /* 0x0000000e18197981 */ /* 0x000ea2000c1e1900 */
[----:B------:R-:W-:Y:S01]  /*0540*/  IMAD.MOV.U32 R19, RZ, RZ, R7 ;  /* 0x000000ffff137224 */ /* 0x000fe200078e0007 */
[----:B------:R-:W-:Y:S01]  /*0550*/  IADD3 R7, PT, PT, R7, UR17, RZ ;  /* 0x0000001107077c10 */ /* 0x000fe2000fffe0ff */
        /* <DEDUP_REMOVED lines=22> */
.L_x_41:
[----:B------:R-:W-:Y:S05]  /*06c0*/  BSYNC.RECONVERGENT B0 ;  /* 0x0000000000007941 */ /* 0x000fea0003800200 */
.L_x_40:
[----:B------:R-:W-:Y:S05]  /*06d0*/  @!P1 BRA `(.L_x_42) ;  /* 0xfffffffc00889947 */ /* 0x000fea000383ffff */
.L_x_39:
        /* <DEDUP_REMOVED lines=9> */
.L_x_38:
[----:B------:R-:W-:Y:S01]  /*0770*/  BAR.SYNC.DEFER_BLOCKING 0x0 ;  /* 0x0000000000007b1d */ /* 0x000fe20000010000 */
[----:B------:R-:W-:-:S13]  /*0780*/  ISETP.GE.AND P0, PT, R18, 0x2, PT ;  /* 0x000000021200780c */ /* 0x000fda0003f06270 */
[----:B------:R-:W-:Y:S05]  /*0790*/  @!P0 BRA `(.L_x_44) ;  /* 0x0000000000e08947 */ /* 0x000fea0003800000 */
.L_x_51:
[----:B------:R-:W-:Y:S01]  /*07a0*/  ISETP.GE.AND P0, PT, R22, UR10, PT ;  /* 0x0000000a16007c0c */ /* 0x000fe2000bf06270 */
[----:B-1----:R-:W-:-:S12]  /*07b0*/  VIADD R16, R18, 0xffffffff ;  /* 0xffffffff12107836 */ /* 0x002fd80000000000 */
[----:B0-----:R-:W-:Y:S05]  /*07c0*/  @P0 BRA `(.L_x_45) ;  /* 0x0000000000c00947 */ /* 0x001fea0003800000 */
[----:B------:R-:W0:Y:S01]  /*07d0*/  LDC.64 R6, c[0x0][0x388] ;  /* 0x0000e200ff067b82 */ /* 0x000e220000000a00 */
[----:B------:R-:W-:-:S07]  /*07e0*/  MOV R21, R22 ;  /* 0x0000001600157202 */ /* 0x000fce0000000f00 */
[----:B------:R-:W1:Y:S02]  /*07f0*/  LDC.64 R4, c[0x0][0x390] ;  /* 0x0000e400ff047b82 */ /* 0x000e640000000a00 */
.L_x_50:
        /* <DEDUP_REMOVED lines=15> */
[----:B--2---:R-:W-:-:S05]  /*08f0*/  VIADD R25, R14, 0x2 ;  /* 0x000000020e197836 */ /* 0x004fca0000000000 */
        /* <DEDUP_REMOVED lines=18> */
[----:B------:R-:W-:Y:S05]  /*0a20*/  CALL.REL.NOINC `($__internal_1_$__cuda_sm3x_div_rn_noftz_f32_slowpath) ;  /* 0x0000000000a07944 */ /* 0x000fea0003c00000 */
[----:B------:R-:W-:-:S07]  /*0a30*/  MOV R26, R0 ;  /* 0x00000000001a7202 */ /* 0x000fce0000000f00 */
.L_x_49:
[----:B------:R-:W-:Y:S05]  /*0a40*/  BSYNC.RECONVERGENT B1 ;  /* 0x0000000000017941 */ /* 0x000fea0003800200 */
.L_x_48:
[----:B------:R-:W-:-:S06]  /*0a50*/  IMAD.WIDE R14, R19, 0x4, R8 ;  /* 0x00000004130e7825 */ /* 0x000fcc00078e0208 */
[----:B------:R-:W2:Y:S01]  /*0a60*/  LDG.E R14, desc[UR14][R14.64] ;  /* 0x0000000e0e0e7981 */ /* 0x000ea2000c1e1900 */
[----:B------:R-:W-:-:S04]  /*0a70*/  IMAD.WIDE R2, R17, 0x4, R8 ;  /* 0x0000000411027825 */ /* 0x000fc800078e0208 */
[----:B--2---:R-:W-:-:S04]  /*0a80*/  FADD R19, R14, 1 ;  /* 0x3f8000000e137421 */ /* 0x004fc80000000000 */
[----:B------:R-:W-:-:S05]  /*0a90*/  FMUL R19, R19, R26 ;  /* 0x0000001a13137220 */ /* 0x000fca0000400000 */
[----:B------:R0:W-:Y:S02]  /*0aa0*/  REDG.E.ADD.F32.FTZ.RN.STRONG.GPU desc[UR14][R2.64], R19 ;  /* 0x00000013020079a6 */ /* 0x0001e4000c12f30e */
.L_x_47:
[----:B------:R-:W-:Y:S05]  /*0ab0*/  BSYNC.RECONVERGENT B0 ;  /* 0x0000000000007941 */ /* 0x000fea0003800200 */
.L_x_46:
[----:B------:R-:W-:Y:S05]  /*0ac0*/  @!P2 BRA `(.L_x_50) ;  /* 0xfffffffc004ca947 */ /* 0x000fea000383ffff */
.L_x_45:
[----:B------:R-:W-:Y:S05]  /*0ad0*/  WARPSYNC.ALL ;  /* 0x0000000000007948 */ /* 0x000fea0003800000 */
[----:B------:R-:W-:Y:S01]  /*0ae0*/  BAR.SYNC.DEFER_BLOCKING 0x0 ;  /* 0x0000000000007b1d */ /* 0x000fe20000010000 */
[----:B------:R-:W-:Y:S01]  /*0af0*/  ISETP.GT.AND P0, PT, R18, 0x2, PT ;  /* 0x000000021200780c */ /* 0x000fe20003f04270 */
[----:B------:R-:W-:-:S12]  /*0b00*/  IMAD.MOV.U32 R18, RZ, RZ, R16 ;  /* 0x000000ffff127224 */ /* 0x000fd800078e0010 */
[----:B------:R-:W-:Y:S05]  /*0b10*/  @P0 BRA `(.L_x_51) ;  /* 0xfffffffc00200947 */ /* 0x000fea000383ffff */
.L_x_44:
[----:B------:R-:W2:Y:S01]  /*0b20*/  LDCU UR4, c[0x0][0x398] ;  /* 0x00007300ff0477ac */ /* 0x000ea20008000800 */
[----:B------:R-:W-:Y:S01]  /*0b30*/  BSSY.RECONVERGENT B0, `(.L_x_52) ;  /* 0x0000011000007945 */ /* 0x000fe20003800200 */
[----:B------:R-:W3:Y:S01]  /*0b40*/  LDCU UR5, c[0x0][0x398] ;  /* 0x00007300ff0577ac */ /* 0x000ee20008000800 */
[----:B--2---:R-:W-:-:S13]  /*0b50*/  ISETP.GE.AND P0, PT, R22, UR4, PT ;  /* 0x0000000416007c0c */ /* 0x004fda000bf06270 */
[----:B---3--:R-:W-:Y:S05]  /*0b60*/  @P0 BRA `(.L_x_53) ;  /* 0x0000000000340947 */ /* 0x008fea0003800000 */
[----:B------:R-:W2:Y:S01]  /*0b70*/  LDC.64 R6, c[0x0][0x380] ;  /* 0x0000e000ff067b82 */ /* 0x000ea20000000a00 */
[----:B-1----:R-:W-:-:S07]  /*0b80*/  IMAD.MOV.U32 R15, RZ, RZ, R22 ;  /* 0x000000ffff0f7224 */ /* 0x002fce00078e0016 */
.L_x_56:
[----:B------:R-:W-:Y:S01]  /*0b90*/  ISETP.NE.AND P0, PT, R15, R23, PT ;  /* 0x000000170f00720c */ /* 0x000fe20003f05270 */
[----:B------:R-:W-:-:S12]  /*0ba0*/  BSSY.RECONVERGENT B1, `(.L_x_54) ;  /* 0x0000006000017945 */ /* 0x000fd80003800200 */
[----:B-1----:R-:W-:Y:S05]  /*0bb0*/  @!P0 BRA `(.L_x_55) ;  /* 0x0000000000108947 */ /* 0x002fea0003800000 */
[----:B------:R-:W-:-:S06]  /*0bc0*/  IMAD.WIDE R4, R15, 0x4, R8 ;  /* 0x000000040f047825 */ /* 0x000fcc00078e0208 */
[----:B------:R-:W3:Y:S01]  /*0bd0*/  LDG.E R5, desc[UR14][R4.64] ;  /* 0x0000000e04057981 */ /* 0x000ee2000c1e1900 */
[----:B0-2---:R-:W-:-:S05]  /*0be0*/  IMAD.WIDE R2, R15, 0x4, R6 ;  /* 0x000000040f027825 */ /* 0x005fca00078e0206 */
[----:B---3--:R1:W-:Y:S02]  /*0bf0*/  REDG.E.ADD.F32.FTZ.RN.STRONG.GPU desc[UR14][R2.64], R5 ;  /* 0x00000005020079a6 */ /* 0x0083e4000c12f30e */
.L_x_55:
[----:B------:R-:W-:Y:S05]  /*0c00*/  BSYNC.RECONVERGENT B1 ;  /* 0x0000000000017941 */ /* 0x000fea0003800200 */
.L_x_54:
[----:B------:R-:W-:-:S05]  /*0c10*/  VIADD R15, R15, UR17 ;  /* 0x000000110f0f7c36 */ /* 0x000fca0008000000 */
[----:B------:R-:W-:-:S13]  /*0c20*/  ISETP.GE.AND P0, PT, R15, UR5, PT ;  /* 0x000000050f007c0c */ /* 0x000fda000bf06270 */
[----:B------:R-:W-:Y:S05]  /*0c30*/  @!P0 BRA `(.L_x_56) ;  /* 0xfffffffc00d48947 */ /* 0x000fea000383ffff */
.L_x_53:
[----:B------:R-:W-:Y:S05]  /*0c40*/  BSYNC.RECONVERGENT B0 ;  /* 0x0000000000007941 */ /* 0x000fea0003800200 */
.L_x_52:
[----:B------:R-:W3:Y:S01]  /*0c50*/  LDCU UR4, c[0x0][0x3cc] ;  /* 0x00007980ff0477ac */ /* 0x000ee20008000800 */
[----:B------:R-:W-:Y:S01]  /*0c60*/  IADD3 R23, PT, PT, R20, R23, RZ ;  /* 0x0000001714177210 */ /* 0x000fe20007ffe0ff */
[----:B------:R-:W-:Y:S03]  /*0c70*/  BAR.SYNC.DEFER_BLOCKING 0x0 ;  /* 0x0000000000007b1d */ /* 0x000fe60000010000 */
[----:B---3--:R-:W-:-:S13]  /*0c80*/  ISETP.GE.AND P0, PT, R23, UR4, PT ;  /* 0x0000000417007c0c */ /* 0x008fda000bf06270 */
[----:B------:R-:W-:Y:S05]  /*0c90*/  @!P0 BRA `(.L_x_57) ;  /* 0xfffffff400588947 */ /* 0x000fea000383ffff */
[----:B------:R-:W-:Y:S05]  /*0ca0*/  EXIT ;  /* 0x000000000000794d */ /* 0x000fea0003800000 */
        .weak           $__internal_1_$__cuda_sm3x_div_rn_noftz_f32_slowpath
        .type           $__internal_1_$__cuda_sm3x_div_rn_noftz_f32_slowpath,@function
        .size           $__internal_1_$__cuda_sm3x_div_rn_noftz_f32_slowpath,(.L_x_100 - $__internal_1_$__cuda_sm3x_div_rn_noftz_f32_slowpath)
$__internal_1_$__cuda_sm3x_div_rn_noftz_f32_slowpath:
[----:B------:R-:W-:Y:S01]  /*0cb0*/  SHF.R.U32.HI R14, RZ, 0x17, R3 ;  /* 0x00000017ff0e7819 */ /* 0x000fe20000011603 */
[----:B------:R-:W-:Y:S01]  /*0cc0*/  BSSY.RECONVERGENT B2, `(.L_x_58) ;  /* 0x0000064000027945 */ /* 0x000fe20003800200 */
[--C-:B------:R-:W-:Y:S01]  /*0cd0*/  SHF.R.U32.HI R25, RZ, 0x17, R0.reuse ;  /* 0x00000017ff197819 */ /* 0x100fe20000011600 */
        /* <DEDUP_REMOVED lines=28> */
[----:B------:R-:W-:Y:S02]  /*0ea0*/  @P0 IMAD.MOV.U32 R2, RZ, RZ, RZ ;  /* 0x000000ffff020224 */ /* 0x000fe400078e00ff */
[----:B------:R-:W-:Y:S01]  /*0eb0*/  @!P0 FFMA R15, R0, 1.84467440737095516160e+19, RZ ;  /* 0x5f800000000f8823 */ /* 0x000fe200000000ff */
[----:B------:R-:W-:Y:S02]  /*0ec0*/  @!P0 IMAD.MOV.U32 R2, RZ, RZ, -0x40 ;  /* 0xffffffc0ff028424 */ /* 0x000fe400078e00ff */
[----:B------:R-:W-:-:S03]  /*0ed0*/  @!P1 FFMA R28, R3, 1.84467440737095516160e+19, RZ ;  /* 0x5f800000031c9823 */ /* 0x000fc600000000ff */
[----:B------:R-:W-:-:S07]  /*0ee0*/  @!P1 IADD3 R2, PT, PT, R2, 0x40, RZ ;  /* 0x0000004002029810 */ /* 0x000fce0007ffe0ff */
.L_x_59:
        /* <DEDUP_REMOVED lines=10> */
[----:B------:R-:W-:Y:S02]  /*0f90*/  FFMA R26, R0, R3, RZ ;  /* 0x00000003001a7223 */ /* 0x000fe400000000ff */
[----:B------:R-:W-:Y:S02]  /*0fa0*/  IMAD.IADD R25, R25, 0x1, R2 ;  /* 0x0000000119197824 */ /* 0x000fe400078e0202 */
[----:B------:R-:W-:-:S04]  /*0fb0*/  FFMA R15, R27, R26, R0 ;  /* 0x0000001a1b0f7223 */ /* 0x000fc80000000000 */
[----:B------:R-:W-:-:S04]  /*0fc0*/  FFMA R26, R3, R15, R26 ;  /* 0x0000000f031a7223 */ /* 0x000fc8000000001a */
[----:B------:R-:W-:-:S04]  /*0fd0*/  FFMA R27, R27, R26, R0 ;  /* 0x0000001a1b1b7223 */ /* 0x000fc80000000000 */
[----:B------:R-:W-:-:S05]  /*0fe0*/  FFMA R0, R3, R27, R26 ;  /* 0x0000001b03007223 */ /* 0x000fca000000001a */
[----:B------:R-:W-:-:S04]  /*0ff0*/  SHF.R.U32.HI R14, RZ, 0x17, R0 ;  /* 0x00000017ff0e7819 */ /* 0x000fc80000011600 */
[----:B------:R-:W-:-:S04]  /*1000*/  LOP3.LUT R2, R14, 0xff, RZ, 0xc0, !PT ;  /* 0x000000ff0e027812 */ /* 0x000fc800078ec0ff */
[----:B------:R-:W-:-:S05]  /*1010*/  IADD3 R2, PT, PT, R2, R25, RZ ;  /* 0x0000001902027210 */ /* 0x000fca0007ffe0ff */
        /* <DEDUP_REMOVED lines=16> */
[----:B------:R-:W-:Y:S01]  /*1120*/  VIADD R26, R2, 0x20 ;  /* 0x00000020021a7836 */ /* 0x000fe20000000000 */
[----:B------:R-:W-:Y:S01]  /*1130*/  LOP3.LUT R15, R15, 0x800000, RZ, 0xfc, !PT ;  /* 0x008000000f0f7812 */ /* 0x000fe200078efcff */
[----:B------:R-:W-:-:S02]  /*1140*/  IMAD.MOV R2, RZ, RZ, -R2 ;  /* 0x000000ffff027224 */ /* 0x000fc400078e0a02 */
        /* <DEDUP_REMOVED lines=9> */
[----:B------:R-:W-:-:S04]  /*11e0*/  LOP3.LUT R3, R3, R2, RZ, 0xc0, !PT ;  /* 0x0000000203037212 */ /* 0x000fc800078ec0ff */
[----:B------:R-:W-:-:S04]  /*11f0*/  IADD3 R3, PT, PT, R14, R3, RZ ;  /* 0x000000030e037210 */ /* 0x000fc80007ffe0ff */
[----:B------:R-:W-:Y:S01]  /*1200*/  LOP3.LUT R0, R3, R0, RZ, 0xfc, !PT ;  /* 0x0000000003007212 */ /* 0x000fe200078efcff */
[----:B------:R-:W-:Y:S06]  /*1210*/  BRA `(.L_x_67) ;  /* 0x0000000000107947 */ /* 0x000fec0003800000 */
.L_x_66:
[----:B------:R-:W-:-:S04]  /*1220*/  LOP3.LUT R0, R0, 0x80000000, RZ, 0xc0, !PT ;  /* 0x8000000000007812 */ /* 0x000fc800078ec0ff */
[----:B------:R-:W-:Y:S01]  /*1230*/  LOP3.LUT R0, R0, 0x7f800000, RZ, 0xfc, !PT ;  /* 0x7f80000000007812 */ /* 0x000fe200078efcff */
[----:B------:R-:W-:Y:S06]  /*1240*/  BRA `(.L_x_67) ;  /* 0x0000000000047947 */ /* 0x000fec0003800000 */
.L_x_65:
[----:B------:R-:W-:-:S07]  /*1250*/  IMAD R0, R25, 0x800000, R0 ;  /* 0x0080000019007824 */ /* 0x000fce00078e0200 */
.L_x_67:
[----:B------:R-:W-:Y:S05]  /*1260*/  BSYNC.RECONVERGENT B3 ;  /* 0x0000000000037941 */ /* 0x000fea0003800200 */
.L_x_64:
[----:B------:R-:W-:Y:S05]  /*1270*/  BRA `(.L_x_68) ;  /* 0x0000000000207947 */ /* 0x000fea0003800000 */
.L_x_63:
[----:B------:R-:W-:-:S04]  /*1280*/  LOP3.LUT R0, R28, 0x80000000, R15, 0x48, !PT ;  /* 0x800000001c007812 */ /* 0x000fc800078e480f */
[----:B------:R-:W-:Y:S01]  /*1290*/  LOP3.LUT R0, R0, 0x7f800000, RZ, 0xfc, !PT ;  /* 0x7f80000000007812 */ /* 0x000fe200078efcff */
[----:B------:R-:W-:Y:S06]  /*12a0*/  BRA `(.L_x_68) ;  /* 0x0000000000147947 */ /* 0x000fec0003800000 */
.L_x_62:
[----:B------:R-:W-:Y:S01]  /*12b0*/  LOP3.LUT R0, R28, 0x80000000, R15, 0x48, !PT ;  /* 0x800000001c007812 */ /* 0x000fe200078e480f */
[----:B------:R-:W-:Y:S06]  /*12c0*/  BRA `(.L_x_68) ;  /* 0x00000000000c7947 */ /* 0x000fec0003800000 */
.L_x_61:
[----:B------:R-:W0:Y:S01]  /*12d0*/  MUFU.RSQ R0, -QNAN ;  /* 0xffc0000000007908 */ /* 0x000e220000001400 */
[----:B------:R-:W-:Y:S05]  /*12e0*/  BRA `(.L_x_68) ;  /* 0x0000000000047947 */ /* 0x000fea0003800000 */
.L_x_60:
[----:B------:R-:W-:-:S07]  /*12f0*/  FADD.FTZ R0, R0, R3 ;  /* 0x0000000300007221 */ /* 0x000fce0000010000 */
.L_x_68:
[----:B------:R-:W-:Y:S05]  /*1300*/  BSYNC.RECONVERGENT B2 ;  /* 0x0000000000027941 */ /* 0x000fea0003800200 */
.L_x_58:
[----:B------:R-:W-:-:S04]  /*1310*/  IMAD.MOV.U32 R25, RZ, RZ, 0x0 ;  /* 0x00000000ff197424 */ /* 0x000fc800078e00ff */
[----:B0-----:R-:W-:Y:S05]  /*1320*/  RET.REL.NODEC R24 `(_Z10bc_gpu_optPfPKiS1_iiPiPyS_mmii) ;  /* 0xffffffec18347950 */ /* 0x001fea0003c3ffff */
.L_x_69:
        /* <DEDUP_REMOVED lines=13> */
.L_x_100:


//--------------------- .text._Z12bc_gpu_naivePfPiS0_ii --------------------------
	.section	.text._Z12bc_gpu_naivePfPiS0_ii,"ax",@progbits
	.align	128
        .global         _Z12bc_gpu_naivePfPiS0_ii
        .type           _Z12bc_gpu_naivePfPiS0_ii,@function
        .size           _Z12bc_gpu_naivePfPiS0_ii,(.L_x_101 - _Z12bc_gpu_naivePfPiS0_ii)
        .other          _Z12bc_gpu_naivePfPiS0_ii,@"STO_CUDA_ENTRY STV_DEFAULT"
_Z12bc_gpu_naivePfPiS0_ii:
.text._Z12bc_gpu_naivePfPiS0_ii:
[----:B------:R-:W-:Y:S01]  /*0000*/  LDC R1, c[0x0][0x37c] ;  /* 0x0000df00ff017b82 */ /* 0x000fe20000000800 */
[----:B------:R-:W0:Y:S07]  /*0010*/  S2R R2, SR_TID.X ;  /* 0x0000000000027919 */ /* 0x000e2e0000002100 */
[----:B------:R-:W1:Y:S01]  /*0020*/  S2UR UR6, SR_CgaCtaId ;  /* 0x00000000000679c3 */ /* 0x000e620000008800 */
[----:B------:R-:W-:Y:S01]  /*0030*/  UMOV UR4, 0x400 ;  /* 0x0000040000047882 */ /* 0x000fe20000000000 */
[----:B------:R-:W2:Y:S01]  /*0040*/  LDCU.64 UR8, c[0x0][0x358] ;  /* 0x00006b00ff0877ac */ /* 0x000ea20008000a00 */
[----:B------:R-:W3:Y:S01]  /*0050*/  S2R R9, SR_CTAID.X ;  /* 0x0000000000097919 */ /* 0x000ee20000002500 */
[----:B------:R-:W-:Y:S01]  /*0060*/  IMAD.MOV.U32 R12, RZ, RZ, RZ ;  /* 0x000000ffff0c7224 */ /* 0x000fe200078e00ff */
[----:B------:R-:W-:-:S03]  /*0070*/  UIADD3 UR5, UPT, UPT, UR4, 0x3e80, URZ ;  /* 0x00003e8004057890 */ /* 0x000fc6000fffe0ff */
[----:B------:R-:W4:Y:S01]  /*0080*/  LDC.64 R4, c[0x0][0x388] ;  /* 0x0000e200ff047b82 */ /* 0x000f220000000a00 */
[----:B-1----:R-:W-:Y:S02]  /*0090*/  ULEA UR7, UR6, UR4, 0x18 ;  /* 0x0000000406077291 */ /* 0x002fe4000f8ec0ff */
[----:B------:R-:W-:Y:S02]  /*00a0*/  UIADD3 UR4, UPT, UPT, UR4, 0x7d00, URZ ;  /* 0x00007d0004047890 */ /* 0x000fe4000fffe0ff */
[----:B------:R-:W-:Y:S02]  /*00b0*/  ULEA UR5, UR6, UR5, 0x18 ;  /* 0x0000000506057291 */ /* 0x000fe4000f8ec0ff */
[----:B------:R-:W-:Y:S01]  /*00c0*/  IMAD.U32 R13, RZ, RZ, UR7 ;  /* 0x00000007ff0d7e24 */ /* 0x000fe2000f8e00ff */
[C---:B0-----:R-:W-:Y:S01]  /*00d0*/  ISETP.NE.AND P1, PT, R2.reuse, RZ, PT ;  /* 0x000000ff0200720c */ /* 0x041fe20003f25270 */
[----:B------:R-:W-:Y:S01]  /*00e0*/  ULEA UR4, UR6, UR4, 0x18 ;  /* 0x0000000406047291 */ /* 0x000fe2000f8ec0ff */
[C---:B----4-:R-:W-:Y:S01]  /*00f0*/  IMAD.WIDE.U32 R4, R2.reuse, 0x4, R4 ;  /* 0x0000000402047825 */ /* 0x050fe200078e0004 */
[----:B------:R-:W-:-:S02]  /*0100*/  LEA R10, R2, UR5, 0x2 ;  /* 0x00000005020a7c11 */ /* 0x000fc4000f8e10ff */
[----:B---3--:R-:W-:Y:S01]  /*0110*/  ISETP.NE.AND P0, PT, R9, R2, PT ;  /* 0x000000020900720c */ /* 0x008fe20003f05270 */
[C---:B------:R-:W-:Y:S01]  /*0120*/  IMAD R8, R2.reuse, 0x4, R13 ;  /* 0x0000000402087824 */ /* 0x040fe200078e020d */
[----:B------:R-:W-:-:S11]  /*0130*/  LEA R11, R2, UR4, 0x2 ;  /* 0x00000004020b7c11 */ /* 0x000fd6000f8e10ff */
[----:B------:R-:W-:Y:S01]  /*0140*/  @!P0 IMAD.MOV.U32 R7, RZ, RZ, 0x1 ;  /* 0x00000001ff078424 */ /* 0x000fe200078e00ff */
[C---:B------:R-:W-:Y:S01]  /*0150*/  @!P0 LEA R3, R9.reuse, UR5, 0x2 ;  /* 0x0000000509038c11 */ /* 0x040fe2000f8e10ff */
[----:B------:R-:W-:Y:S02]  /*0160*/  @!P0 IMAD R0, R9, 0x4, R13 ;  /* 0x0000000409008824 */ /* 0x000fe400078e020d */
[----:B------:R-:W-:-:S03]  /*0170*/  @P0 IMAD.MOV.U32 R15, RZ, RZ, 0x7fffffff ;  /* 0x7fffffffff0f0424 */ /* 0x000fc600078e00ff */
[----:B------:R-:W-:Y:S04]  /*0180*/  @!P0 STS [R0], R7 ;  /* 0x0000000700008388 */ /* 0x000fe80000000800 */
[----:B------:R-:W-:Y:S04]  /*0190*/  @!P0 STS [R3], RZ ;  /* 0x000000ff03008388 */ /* 0x000fe80000000800 */
[----:B------:R-:W-:Y:S04]  /*01a0*/  @P0 STS [R8], RZ ;  /* 0x000000ff08000388 */ /* 0x000fe80000000800 */
[----:B------:R-:W-:Y:S04]  /*01b0*/  @P0 STS [R10], R15 ;  /* 0x0000000f0a000388 */ /* 0x000fe80000000800 */
[----:B------:R-:W-:Y:S04]  /*01c0*/  @!P1 STS.U8 [R13+0xbb80], RZ ;  /* 0x00bb80ff0d009388 */ /* 0x000fe80000000000 */
[----:B------:R-:W-:Y:S01]  /*01d0*/  STS [R11], RZ ;  /* 0x000000ff0b007388 */ /* 0x000fe20000000800 */
[----:B------:R-:W-:Y:S06]  /*01e0*/  BAR.SYNC.DEFER_BLOCKING 0x0 ;  /* 0x0000000000007b1d */ /* 0x000fec0000010000 */
[----:B------:R-:W0:Y:S02]  /*01f0*/  LDS.U8 R6, [R13+0xbb80] ;  /* 0x00bb80000d067984 */ /* 0x000e240000000000 */
[----:B0-----:R-:W-:-:S13]  /*0200*/  ISETP.NE.AND P0, PT, R6, RZ, PT ;  /* 0x000000ff0600720c */ /* 0x001fda0003f05270 */
[----:B--2---:R-:W-:Y:S05]  /*0210*/  @P0 BRA `(.L_x_70) ;  /* 0x0000000000d00947 */ /* 0x004fea0003800000 */
[----:B------:R-:W-:-:S07]  /*0220*/  IMAD.MOV.U32 R12, RZ, RZ, RZ ;  /* 0x000000ffff0c7224 */ /* 0x000fce00078e00ff */
.L_x_75:
[----:B0-----:R-:W0:Y:S08]  /*0230*/  S2UR UR7, SR_CgaCtaId ;  /* 0x00000000000779c3 */ /* 0x001e300000008800 */
[----:B------:R-:W-:Y:S01]  /*0240*/  BAR.SYNC.DEFER_BLOCKING 0x0 ;  /* 0x0000000000007b1d */ /* 0x000fe20000010000 */
[----:B------:R-:W-:-:S05]  /*0250*/  IMAD.MOV.U32 R0, RZ, RZ, 0x1 ;  /* 0x00000001ff007424 */ /* 0x000fca00078e00ff */
[----:B------:R-:W-:Y:S02]  /*0260*/  UMOV UR6, 0x400 ;  /* 0x0000040000067882 */ /* 0x000fe40000000000 */
[----:B0-----:R-:W-:-:S06]  /*0270*/  ULEA UR6, UR7, UR6, 0x18 ;  /* 0x0000000607067291 */ /* 0x001fcc000f8ec0ff */
[----:B------:R-:W-:-:S05]  /*0280*/  IMAD.U32 R19, RZ, RZ, UR6 ;  /* 0x00000006ff137e24 */ /* 0x000fca000f8e00ff */
[----:B------:R-:W-:Y:S01]  /*0290*/  STS.U8 [R19+0xbb80], R0 ;  /* 0x00bb800013007388 */ /* 0x000fe20000000000 */
[----:B------:R-:W-:Y:S06]  /*02a0*/  BAR.SYNC.DEFER_BLOCKING 0x0 ;  /* 0x0000000000007b1d */ /* 0x000fec0000010000 */
[----:B------:R-:W0:Y:S02]  /*02b0*/  LDS R3, [R10] ;  /* 0x000000000a037984 */ /* 0x000e240000000800 */
[----:B0-----:R-:W-:-:S13]  /*02c0*/  ISETP.NE.AND P0, PT, R3, R12, PT ;  /* 0x0000000c0300720c */ /* 0x001fda0003f05270 */
[----:B------:R-:W-:Y:S05]  /*02d0*/  @P0 BRA `(.L_x_71) ;  /* 0x0000000000780947 */ /* 0x000fea0003800000 */
[----:B------:R-:W2:Y:S04]  /*02e0*/  LDG.E R0, desc[UR8][R4.64] ;  /* 0x0000000804007981 */ /* 0x000ea8000c1e1900 */
[----:B------:R-:W2:Y:S02]  /*02f0*/  LDG.E R3, desc[UR8][R4.64+0x4] ;  /* 0x0000040804037981 */ /* 0x000ea4000c1e1900 */
[----:B--2---:R-:W-:-:S13]  /*0300*/  ISETP.GE.AND P0, PT, R0, R3, PT ;  /* 0x000000030000720c */ /* 0x004fda0003f06270 */
[----:B------:R-:W-:Y:S05]  /*0310*/  @P0 BRA `(.L_x_71) ;  /* 0x0000000000680947 */ /* 0x000fea0003800000 */
[----:B------:R-:W0:Y:S01]  /*0320*/  LDC.64 R6, c[0x0][0x390] ;  /* 0x0000e400ff067b82 */ /* 0x000e220000000a00 */
[----:B------:R-:W-:-:S07]  /*0330*/  IMAD.MOV.U32 R13, RZ, RZ, R12 ;  /* 0x000000ffff0d7224 */ /* 0x000fce00078e000c */
.L_x_74:
[----:B0-----:R-:W-:-:S06]  /*0340*/  IMAD.WIDE R14, R0, 0x4, R6 ;  /* 0x00000004000e7825 */ /* 0x001fcc00078e0206 */
[----:B------:R-:W2:Y:S01]  /*0350*/  LDG.E R14, desc[UR8][R14.64] ;  /* 0x000000080e0e7981 */ /* 0x000ea2000c1e1900 */
[----:B------:R-:W-:Y:S01]  /*0360*/  VIADD R0, R0, 0x1 ;  /* 0x0000000100007836 */ /* 0x000fe20000000000 */
[----:B------:R-:W-:Y:S05]  /*0370*/  YIELD ;  /* 0x0000000000007946 */ /* 0x000fea0003800000 */
[----:B------:R-:W-:Y:S01]  /*0380*/  BSSY.RECONVERGENT B0, `(.L_x_72) ;  /* 0x0000012000007945 */ /* 0x000fe20003800200 */
[----:B------:R-:W-:Y:S02]  /*0390*/  ISETP.GE.AND P1, PT, R0, R3, PT ;  /* 0x000000030000720c */ /* 0x000fe40003f26270 */
[----:B--2---:R-:W-:-:S05]  /*03a0*/  LEA R17, R14, UR5, 0x2 ;  /* 0x000000050e117c11 */ /* 0x004fca000f8e10ff */
[----:B------:R-:W0:Y:S02]  /*03b0*/  LDS R16, [R17] ;  /* 0x0000000011107984 */ /* 0x000e240000000800 */
[----:B0-----:R-:W-:-:S13]  /*03c0*/  ISETP.NE.AND P0, PT, R16, 0x7fffffff, PT ;  /* 0x7fffffff1000780c */ /* 0x001fda0003f05270 */
[----:B------:R-:W0:Y:S01]  /*03d0*/  @!P0 S2R R21, SR_CgaCtaId ;  /* 0x0000000000158919 */ /* 0x000e220000008800 */
[----:B------:R-:W-:Y:S01]  /*03e0*/  @!P0 MOV R18, 0x400 ;  /* 0x0000040000128802 */ /* 0x000fe20000000f00 */
[----:B------:R-:W-:-:S05]  /*03f0*/  @!P0 VIADD R16, R13, 0x1 ;  /* 0x000000010d108836 */ /* 0x000fca0000000000 */
[----:B------:R-:W-:Y:S01]  /*0400*/  @!P0 STS [R17], R16 ;  /* 0x0000001011008388 */ /* 0x000fe20000000800 */
[----:B0-----:R-:W-:-:S05]  /*0410*/  @!P0 LEA R19, R21, R18, 0x18 ;  /* 0x0000001215138211 */ /* 0x001fca00078ec0ff */
[----:B------:R-:W-:Y:S04]  /*0420*/  @!P0 STS.U8 [R19+0xbb80], RZ ;  /* 0x00bb80ff13008388 */ /* 0x000fe80000000000 */
[----:B------:R-:W0:Y:S02]  /*0430*/  @!P0 LDS R13, [R10] ;  /* 0x000000000a0d8984 */ /* 0x000e240000000800 */
[----:B0-----:R-:W-:-:S05]  /*0440*/  VIADD R15, R13, 0x1 ;  /* 0x000000010d0f7836 */ /* 0x001fca0000000000 */
[----:B------:R-:W-:-:S13]  /*0450*/  ISETP.NE.AND P0, PT, R16, R15, PT ;  /* 0x0000000f1000720c */ /* 0x000fda0003f05270 */
[----:B------:R-:W-:Y:S05]  /*0460*/  @P0 BRA `(.L_x_73) ;  /* 0x00000000000c0947 */ /* 0x000fea0003800000 */
[----:B------:R-:W0:Y:S01]  /*0470*/  LDS R15, [R8] ;  /* 0x00000000080f7984 */ /* 0x000e220000000800 */
[----:B------:R-:W-:-:S05]  /*0480*/  IMAD R14, R14, 0x4, R19 ;  /* 0x000000040e0e7824 */ /* 0x000fca00078e0213 */
[----:B0-----:R0:W-:Y:S02]  /*0490*/  ATOMS.ADD RZ, [R14], R15 ;  /* 0x0000000f0eff738c */ /* 0x0011e40000000000 */
.L_x_73:
[----:B------:R-:W-:Y:S05]  /*04a0*/  BSYNC.RECONVERGENT B0 ;  /* 0x0000000000007941 */ /* 0x000fea0003800200 */
.L_x_72:
[----:B------:R-:W-:Y:S05]  /*04b0*/  @!P1 BRA `(.L_x_74) ;  /* 0xfffffffc00a09947 */ /* 0x000fea000383ffff */
.L_x_71:
[----:B------:R-:W-:Y:S05]  /*04c0*/  WARPSYNC.ALL ;  /* 0x0000000000007948 */ /* 0x000fea0003800000 */
[----:B------:R-:W1:Y:S08]  /*04d0*/  S2UR UR7, SR_CgaCtaId ;  /* 0x00000000000779c3 */ /* 0x000e700000008800 */
[----:B------:R-:W-:Y:S01]  /*04e0*/  BAR.SYNC.DEFER_BLOCKING 0x0 ;  /* 0x0000000000007b1d */ /* 0x000fe20000010000 */
[----:B------:R-:W-:-:S05]  /*04f0*/  VIADD R12, R12, 0x1 ;  /* 0x000000010c0c7836 */ /* 0x000fca0000000000 */
[----:B------:R-:W-:Y:S02]  /*0500*/  UMOV UR6, 0x400 ;  /* 0x0000040000067882 */ /* 0x000fe40000000000 */
[----:B-1----:R-:W-:-:S06]  /*0510*/  ULEA UR6, UR7, UR6, 0x18 ;  /* 0x0000000607067291 */ /* 0x002fcc000f8ec0ff */
[----:B------:R-:W-:-:S05]  /*0520*/  IMAD.U32 R13, RZ, RZ, UR6 ;  /* 0x00000006ff0d7e24 */ /* 0x000fca000f8e00ff */
[----:B------:R-:W1:Y:S02]  /*0530*/  LDS.U8 R0, [R13+0xbb80] ;  /* 0x00bb80000d007984 */ /* 0x000e640000000000 */
[----:B-1----:R-:W-:-:S13]  /*0540*/  ISETP.NE.AND P0, PT, R0, RZ, PT ;  /* 0x000000ff0000720c */ /* 0x002fda0003f05270 */
[----:B------:R-:W-:Y:S05]  /*0550*/  @!P0 BRA `(.L_x_75) ;  /* 0xfffffffc00348947 */ /* 0x000fea000383ffff */
.L_x_70:
[----:B------:R-:W-:Y:S01]  /*0560*/  BAR.SYNC.DEFER_BLOCKING 0x0 ;  /* 0x0000000000007b1d */ /* 0x000fe20000010000 */
[----:B------:R-:W-:-:S13]  /*0570*/  ISETP.GE.AND P0, PT, R12, 0x1, PT ;  /* 0x000000010c00780c */ /* 0x000fda0003f06270 */
[----:B------:R-:W-:Y:S05]  /*0580*/  @!P0 EXIT ;  /* 0x000000000000894d */ /* 0x000fea0003800000 */
[----:B------:R-:W1:Y:S02]  /*0590*/  LDC.64 R6, c[0x0][0x380] ;  /* 0x0000e000ff067b82 */ /* 0x000e640000000a00 */
[----:B-1----:R-:W-:-:S07]  /*05a0*/  IMAD.WIDE.U32 R6, R2, 0x4, R6 ;  /* 0x0000000402067825 */ /* 0x002fce00078e0006 */
.L_x_86:
[----:B-1----:R-:W1:Y:S02]  /*05b0*/  LDS R3, [R10] ;  /* 0x000000000a037984 */ /* 0x002e640000000800 */
[----:B-1----:R-:W-:-:S13]  /*05c0*/  ISETP.NE.AND P0, PT, R3, R12, PT ;  /* 0x0000000c0300720c */ /* 0x002fda0003f05270 */
[----:B0-----:R-:W-:Y:S05]  /*05d0*/  @P0 BRA `(.L_x_76) ;  /* 0x0000000000d80947 */ /* 0x001fea0003800000 */
[----:B0-----:R-:W2:Y:S04]  /*05e0*/  LDG.E R14, desc[UR8][R4.64] ;  /* 0x00000008040e7981 */ /* 0x001ea8000c1e1900 */
[----:B------:R-:W2:Y:S01]  /*05f0*/  LDG.E R3, desc[UR8][R4.64+0x4] ;  /* 0x0000040804037981 */ /* 0x000ea2000c1e1900 */
[----:B------:R-:W-:Y:S01]  /*0600*/  BSSY B1, `(.L_x_77) ;  /* 0x000002f000017945 */ /* 0x000fe20003800000 */
[----:B--2---:R-:W-:-:S13]  /*0610*/  ISETP.GE.AND P0, PT, R14, R3, PT ;  /* 0x000000030e00720c */ /* 0x004fda0003f06270 */
[----:B------:R-:W-:Y:S05]  /*0620*/  @P0 BRA `(.L_x_78) ;  /* 0x0000000000b00947 */ /* 0x000fea0003800000 */
.L_x_85:
[----:B0-----:R-:W0:Y:S01]  /*0630*/  LDC.64 R16, c[0x0][0x390] ;  /* 0x0000e400ff107b82 */ /* 0x001e220000000a00 */
[----:B------:R-:W-:Y:S01]  /*0640*/  LDS R0, [R10] ;  /* 0x000000000a007984 */ /* 0x000fe20000000800 */
[----:B0-----:R-:W-:-:S06]  /*0650*/  IMAD.WIDE R16, R14, 0x4, R16 ;  /* 0x000000040e107825 */ /* 0x001fcc00078e0210 */
[----:B------:R-:W2:Y:S01]  /*0660*/  LDG.E R16, desc[UR8][R16.64] ;  /* 0x0000000810107981 */ /* 0x000ea2000c1e1900 */
[----:B------:R-:W-:Y:S05]  /*0670*/  YIELD ;  /* 0x0000000000007946 */ /* 0x000fea0003800000 */
[----:B------:R-:W-:Y:S01]  /*0680*/  BSSY.RECONVERGENT B0, `(.L_x_79) ;  /* 0x0000023000007945 */ /* 0x000fe20003800200 */
[----:B--2---:R-:W-:-:S06]  /*0690*/  LEA R15, R16, UR5, 0x2 ;  /* 0x00000005100f7c11 */ /* 0x004fcc000f8e10ff */
[----:B------:R-:W0:Y:S02]  /*06a0*/  LDS R15, [R15] ;  /* 0x000000000f0f7984 */ /* 0x000e240000000800 */
[----:B0-----:R-:W-:-:S05]  /*06b0*/  VIADD R19, R15, 0x1 ;  /* 0x000000010f137836 */ /* 0x001fca0000000000 */
[----:B------:R-:W-:-:S13]  /*06c0*/  ISETP.NE.AND P0, PT, R0, R19, PT ;  /* 0x000000130000720c */ /* 0x000fda0003f05270 */
[----:B------:R-:W-:Y:S05]  /*06d0*/  @P0 BRA `(.L_x_80) ;  /* 0x0000000000740947 */ /* 0x000fea0003800000 */
[----:B------:R-:W0:Y:S01]  /*06e0*/  LDS R3, [R8] ;  /* 0x0000000008037984 */ /* 0x000e220000000800 */
[----:B------:R-:W-:Y:S01]  /*06f0*/  IMAD R15, R16, 0x4, R13 ;  /* 0x00000004100f7824 */ /* 0x000fe200078e020d */
[----:B------:R-:W-:Y:S04]  /*0700*/  BSSY.RECONVERGENT B2, `(.L_x_81) ;  /* 0x000000f000027945 */ /* 0x000fe80003800200 */
[----:B------:R-:W1:Y:S01]  /*0710*/  LDS R0, [R15] ;  /* 0x000000000f007984 */ /* 0x000e620000000800 */
[----:B0-----:R-:W-:-:S04]  /*0720*/  I2FP.F32.S32 R3, R3 ;  /* 0x0000000300037245 */ /* 0x001fc80000201400 */
[----:B------:R-:W0:Y:S01]  /*0730*/  MUFU.RCP R18, R3 ;  /* 0x0000000300127308 */ /* 0x000e220000001000 */
[----:B-1----:R-:W-:-:S07]  /*0740*/  I2FP.F32.S32 R0, R0 ;  /* 0x0000000000007245 */ /* 0x002fce0000201400 */
[----:B------:R-:W1:Y:S01]  /*0750*/  FCHK P0, R0, R3 ;  /* 0x0000000300007302 */ /* 0x000e620000000000 */
[----:B0-----:R-:W-:-:S04]  /*0760*/  FFMA R17, -R3, R18, 1 ;  /* 0x3f80000003117423 */ /* 0x001fc80000000112 */
[----:B------:R-:W-:-:S04]  /*0770*/  FFMA R17, R18, R17, R18 ;  /* 0x0000001112117223 */ /* 0x000fc80000000012 */
[----:B------:R-:W-:-:S04]  /*0780*/  FFMA R18, R0, R17, RZ ;  /* 0x0000001100127223 */ /* 0x000fc800000000ff */
[----:B------:R-:W-:-:S04]  /*0790*/  FFMA R19, -R3, R18, R0 ;  /* 0x0000001203137223 */ /* 0x000fc80000000100 */
[----:B------:R-:W-:Y:S01]  /*07a0*/  FFMA R17, R17, R19, R18 ;  /* 0x0000001311117223 */ /* 0x000fe20000000012 */
[----:B-1----:R-:W-:Y:S06]  /*07b0*/  @!P0 BRA `(.L_x_82) ;  /* 0x00000000000c8947 */ /* 0x002fec0003800000 */
[----:B------:R-:W-:-:S07]  /*07c0*/  MOV R18, 0x7e0 ;  /* 0x000007e000127802 */ /* 0x000fce0000000f00 */
[----:B------:R-:W-:Y:S05]  /*07d0*/  CALL.REL.NOINC `($__internal_2_$__cuda_sm3x_div_rn_noftz_f32_slowpath) ;  /* 0x0000000000707944 */ /* 0x000fea0003c00000 */
[----:B------:R-:W-:-:S07]  /*07e0*/  IMAD.MOV.U32 R17, RZ, RZ, R0 ;  /* 0x000000ffff117224 */ /* 0x000fce00078e0000 */
.L_x_82:
[----:B------:R-:W-:Y:S05]  /*07f0*/  BSYNC.RECONVERGENT B2 ;  /* 0x0000000000027941 */ /* 0x000fea0003800200 */
.L_x_81:
[----:B------:R-:W0:Y:S01]  /*0800*/  LDS R0, [R11] ;  /* 0x000000000b007984 */ /* 0x000e220000000800 */
[----:B------:R-:W-:Y:S01]  /*0810*/  BSSY.RECONVERGENT B2, `(.L_x_83) ;  /* 0x0000008000027945 */ /* 0x000fe20003800200 */
[----:B------:R-:W-:Y:S01]  /*0820*/  LEA R15, R16, UR4, 0x2 ;  /* 0x00000004100f7c11 */ /* 0x000fe2000f8e10ff */
[----:B0-----:R-:W-:-:S04]  /*0830*/  FADD R0, R0, 1 ;  /* 0x3f80000000007421 */ /* 0x001fc80000000000 */
[----:B------:R-:W-:-:S07]  /*0840*/  FMUL R3, R0, R17 ;  /* 0x0000001100037220 */ /* 0x000fce0000400000 */
.L_x_84:
[----:B------:R-:W0:Y:S02]  /*0850*/  LDS R16, [R15] ;  /* 0x000000000f107984 */ /* 0x000e240000000800 */
[----:B0-----:R-:W-:-:S05]  /*0860*/  FADD R17, R3, R16 ;  /* 0x0000001003117221 */ /* 0x001fca0000000000 */
[----:B------:R-:W0:Y:S02]  /*0870*/  ATOMS.CAST.SPIN P0, [R15], R16, R17 ;  /* 0x000000100f00758d */ /* 0x000e240001800011 */
[----:B0-----:R-:W-:Y:S05]  /*0880*/  @!P0 BRA `(.L_x_84) ;  /* 0xfffffffc00f08947 */ /* 0x001fea000383ffff */
[----:B------:R-:W-:Y:S05]  /*0890*/  BSYNC.RECONVERGENT B2 ;  /* 0x0000000000027941 */ /* 0x000fea0003800200 */
.L_x_83:
[----:B------:R0:W5:Y:S02]  /*08a0*/  LDG.E R3, desc[UR8][R4.64+0x4] ;  /* 0x0000040804037981 */ /* 0x000164000c1e1900 */
.L_x_80:
[----:B------:R-:W-:Y:S05]  /*08b0*/  BSYNC.RECONVERGENT B0 ;  /* 0x0000000000007941 */ /* 0x000fea0003800200 */
.L_x_79:
[----:B------:R-:W-:-:S05]  /*08c0*/  VIADD R14, R14, 0x1 ;  /* 0x000000010e0e7836 */ /* 0x000fca0000000000 */
[----:B-----5:R-:W-:-:S13]  /*08d0*/  ISETP.GE.AND P0, PT, R14, R3, PT ;  /* 0x000000030e00720c */ /* 0x020fda0003f06270 */
[----:B------:R-:W-:Y:S05]  /*08e0*/  @!P0 BRA `(.L_x_85) ;  /* 0xfffffffc00508947 */ /* 0x000fea000383ffff */
.L_x_78:
[----:B------:R-:W-:Y:S05]  /*08f0*/  BSYNC B1 ;  /* 0x0000000000017941 */ /* 0x000fea0003800000 */
.L_x_77:
[----:B------:R-:W-:-:S13]  /*0900*/  ISETP.NE.AND P0, PT, R9, R2, PT ;  /* 0x000000020900720c */ /* 0x000fda0003f05270 */
[----:B------:R-:W-:Y:S05]  /*0910*/  @!P0 BRA `(.L_x_76) ;  /* 0x0000000000088947 */ /* 0x000fea0003800000 */
[----:B------:R-:W1:Y:S04]  /*0920*/  LDS R3, [R11] ;  /* 0x000000000b037984 */ /* 0x000e680000000800 */
[----:B-1----:R1:W-:Y:S02]  /*0930*/  REDG.E.ADD.F32.FTZ.RN.STRONG.GPU desc[UR8][R6.64], R3 ;  /* 0x00000003060079a6 */ /* 0x0023e4000c12f308 */
.L_x_76:
[----:B------:R-:W-:Y:S05]  /*0940*/  WARPSYNC.ALL ;  /* 0x0000000000007948 */ /* 0x000fea0003800000 */
[----:B------:R-:W-:Y:S01]  /*0950*/  BAR.SYNC.DEFER_BLOCKING 0x0 ;  /* 0x0000000000007b1d */ /* 0x000fe20000010000 */
[C---:B------:R-:W-:Y:S01]  /*0960*/  ISETP.GT.AND P0, PT, R12.reuse, 0x1, PT ;  /* 0x000000010c00780c */ /* 0x040fe20003f04270 */
[----:B------:R-:W-:-:S12]  /*0970*/  VIADD R12, R12, 0xffffffff ;  /* 0xffffffff0c0c7836 */ /* 0x000fd80000000000 */
[----:B------:R-:W-:Y:S05]  /*0980*/  @P0 BRA `(.L_x_86) ;  /* 0xfffffffc00080947 */ /* 0x000fea000383ffff */
[----:B------:R-:W-:Y:S05]  /*0990*/  EXIT ;  /* 0x000000000000794d */ /* 0x000fea0003800000 */
        .weak           $__internal_2_$__cuda_sm3x_div_rn_noftz_f32_slowpath
        .type           $__internal_2_$__cuda_sm3x_div_rn_noftz_f32_slowpath,@function
        .size           $__internal_2_$__cuda_sm3x_div_rn_noftz_f32_slowpath,(.L_x_101 - $__internal_2_$__cuda_sm3x_div_rn_noftz_f32_slowpath)
$__internal_2_$__cuda_sm3x_div_rn_noftz_f32_slowpath:
[--C-:B------:R-:W-:Y:S01]  /*09a0*/  SHF.R.U32.HI R15, RZ, 0x17, R3.reuse ;  /* 0x00000017ff0f7819 */ /* 0x100fe20000011603 */
[----:B------:R-:W-:Y:S01]  /*09b0*/  BSSY.RECONVERGENT B3, `(.L_x_87) ;  /* 0x0000064000037945 */ /* 0x000fe20003800200 */
[--C-:B------:R-:W-:Y:S01]  /*09c0*/  SHF.R.U32.HI R17, RZ, 0x17, R0.reuse ;  /* 0x00000017ff117819 */ /* 0x100fe20000011600 */
[----:B------:R-:W-:Y:S01]  /*09d0*/  IMAD.MOV.U32 R19, RZ, RZ, R0 ;  /* 0x000000ffff137224 */ /* 0x000fe200078e0000 */
[----:B------:R-:W-:Y:S01]  /*09e0*/  LOP3.LUT R15, R15, 0xff, RZ, 0xc0, !PT ;  /* 0x000000ff0f0f7812 */ /* 0x000fe200078ec0ff */
[----:B------:R-:W-:Y:S01]  /*09f0*/  IMAD.MOV.U32 R20, RZ, RZ, R3 ;  /* 0x000000ffff147224 */ /* 0x000fe200078e0003 */
[----:B------:R-:W-:-:S03]  /*0a00*/  LOP3.LUT R22, R17, 0xff, RZ, 0xc0, !PT ;  /* 0x000000ff11167812 */ /* 0x000fc600078ec0ff */
        /* <DEDUP_REMOVED lines=27> */
[----:B------:R-:W-:Y:S02]  /*0bc0*/  @!P1 FFMA R20, R3, 1.84467440737095516160e+19, RZ ;  /* 0x5f80000003149823 */ /* 0x000fe400000000ff */
[----:B------:R-:W-:-:S07]  /*0bd0*/  @!P1 VIADD R17, R17, 0x40 ;  /* 0x0000004011119836 */ /* 0x000fce0000000000 */
.L_x_88:
[----:B------:R-:W-:Y:S01]  /*0be0*/  LEA R3, R15, 0xc0800000, 0x17 ;  /* 0xc08000000f037811 */ /* 0x000fe200078eb8ff */
[----:B------:R-:W-:Y:S01]  /*0bf0*/  VIADD R22, R22, 0xffffff81 ;  /* 0xffffff8116167836 */ /* 0x000fe20000000000 */
[----:B------:R-:W-:Y:S03]  /*0c00*/  BSSY.RECONVERGENT B4, `(.L_x_93) ;  /* 0x0000035000047945 */ /* 0x000fe60003800200 */
[----:B------:R-:W-:Y:S02]  /*0c10*/  IMAD.IADD R21, R20, 0x1, -R3 ;  /* 0x0000000114157824 */ /* 0x000fe400078e0a03 */
[C---:B------:R-:W-:Y:S01]  /*0c20*/  IMAD R0, R22.reuse, -0x800000, R19 ;  /* 0xff80000016007824 */ /* 0x040fe200078e0213 */
[----:B------:R-:W-:Y:S01]  /*0c30*/  IADD3 R22, PT, PT, R22, 0x7f, -R15 ;  /* 0x0000007f16167810 */ /* 0x000fe20007ffe80f */
[----:B------:R-:W0:Y:S01]  /*0c40*/  MUFU.RCP R3, R21 ;  /* 0x0000001500037308 */ /* 0x000e220000001000 */
[----:B------:R-:W-:-:S03]  /*0c50*/  FADD.FTZ R23, -R21, -RZ ;  /* 0x800000ff15177221 */ /* 0x000fc60000010100 */
[----:B------:R-:W-:Y:S02]  /*0c60*/  IMAD.IADD R22, R22, 0x1, R17 ;  /* 0x0000000116167824 */ /* 0x000fe400078e0211 */
[----:B0-----:R-:W-:-:S04]  /*0c70*/  FFMA R20, R3, R23, 1 ;  /* 0x3f80000003147423 */ /* 0x001fc80000000017 */
[----:B------:R-:W-:-:S04]  /*0c80*/  FFMA R3, R3, R20, R3 ;  /* 0x0000001403037223 */ /* 0x000fc80000000003 */
[----:B------:R-:W-:-:S04]  /*0c90*/  FFMA R20, R0, R3, RZ ;  /* 0x0000000300147223 */ /* 0x000fc800000000ff */
        /* <DEDUP_REMOVED lines=17> */
[-CC-:B------:R-:W-:Y:S01]  /*0db0*/  FFMA.RZ R15, R3, R19.reuse, R20.reuse ;  /* 0x00000013030f7223 */ /* 0x180fe2000000c014 */
[C---:B------:R-:W-:Y:S01]  /*0dc0*/  VIADD R22, R21.reuse, 0x20 ;  /* 0x0000002015167836 */ /* 0x040fe20000000000 */
[C---:B------:R-:W-:Y:S02]  /*0dd0*/  ISETP.NE.AND P2, PT, R21.reuse, RZ, PT ;  /* 0x000000ff1500720c */ /* 0x040fe40003f45270 */
[----:B------:R-:W-:Y:S02]  /*0de0*/  ISETP.NE.AND P1, PT, R21, RZ, PT ;  /* 0x000000ff1500720c */ /* 0x000fe40003f25270 */
[----:B------:R-:W-:Y:S01]  /*0df0*/  LOP3.LUT R17, R15, 0x7fffff, RZ, 0xc0, !PT ;  /* 0x007fffff0f117812 */ /* 0x000fe200078ec0ff */
[CCC-:B------:R-:W-:Y:S01]  /*0e00*/  FFMA.RP R15, R3.reuse, R19.reuse, R20.reuse ;  /* 0x00000013030f7223 */ /* 0x1c0fe20000008014 */
[----:B------:R-:W-:Y:S01]  /*0e10*/  FFMA.RM R20, R3, R19, R20 ;  /* 0x0000001303147223 */ /* 0x000fe20000004014 */
[----:B------:R-:W-:Y:S01]  /*0e20*/  IMAD.MOV R3, RZ, RZ, -R21 ;  /* 0x000000ffff037224 */ /* 0x000fe200078e0a15 */
[----:B------:R-:W-:-:S03]  /*0e30*/  LOP3.LUT R17, R17, 0x800000, RZ, 0xfc, !PT ;  /* 0x0080000011117812 */ /* 0x000fc600078efcff */
        /* <DEDUP_REMOVED lines=13> */
.L_x_95:
[----:B------:R-:W-:-:S04]  /*0f10*/  LOP3.LUT R0, R0, 0x80000000, RZ, 0xc0, !PT ;  /* 0x8000000000007812 */ /* 0x000fc800078ec0ff */
[----:B------:R-:W-:Y:S01]  /*0f20*/  LOP3.LUT R0, R0, 0x7f800000, RZ, 0xfc, !PT ;  /* 0x7f80000000007812 */ /* 0x000fe200078efcff */
[----:B------:R-:W-:Y:S06]  /*0f30*/  BRA `(.L_x_96) ;  /* 0x0000000000047947 */ /* 0x000fec0003800000 */
.L_x_94:
[----:B------:R-:W-:-:S07]  /*0f40*/  IMAD R0, R22, 0x800000, R0 ;  /* 0x0080000016007824 */ /* 0x000fce00078e0200 */
.L_x_96:
[----:B------:R-:W-:Y:S05]  /*0f50*/  BSYNC.RECONVERGENT B4 ;  /* 0x0000000000047941 */ /* 0x000fea0003800200 */
.L_x_93:
[----:B------:R-:W-:Y:S05]  /*0f60*/  BRA `(.L_x_97) ;  /* 0x0000000000207947 */ /* 0x000fea0003800000 */
.L_x_92:
[----:B------:R-:W-:-:S04]  /*0f70*/  LOP3.LUT R0, R20, 0x80000000, R19, 0x48, !PT ;  /* 0x8000000014007812 */ /* 0x000fc800078e4813 */
[----:B------:R-:W-:Y:S01]  /*0f80*/  LOP3.LUT R0, R0, 0x7f800000, RZ, 0xfc, !PT ;  /* 0x7f80000000007812 */ /* 0x000fe200078efcff */
[----:B------:R-:W-:Y:S06]  /*0f90*/  BRA `(.L_x_97) ;  /* 0x0000000000147947 */ /* 0x000fec0003800000 */
.L_x_91:
[----:B------:R-:W-:Y:S01]  /*0fa0*/  LOP3.LUT R0, R20, 0x80000000, R19, 0x48, !PT ;  /* 0x8000000014007812 */ /* 0x000fe200078e4813 */
[----:B------:R-:W-:Y:S06]  /*0fb0*/  BRA `(.L_x_97) ;  /* 0x00000000000c7947 */ /* 0x000fec0003800000 */
.L_x_90:
[----:B------:R-:W0:Y:S01]  /*0fc0*/  MUFU.RSQ R0, -QNAN ;  /* 0xffc0000000007908 */ /* 0x000e220000001400 */
[----:B------:R-:W-:Y:S05]  /*0fd0*/  BRA `(.L_x_97) ;  /* 0x0000000000047947 */ /* 0x000fea0003800000 */
.L_x_89:
[----:B------:R-:W-:-:S07]  /*0fe0*/  FADD.FTZ R0, R0, R3 ;  /* 0x0000000300007221 */ /* 0x000fce0000010000 */
.L_x_97:
[----:B------:R-:W-:Y:S05]  /*0ff0*/  BSYNC.RECONVERGENT B3 ;  /* 0x0000000000037941 */ /* 0x000fea0003800200 */
.L_x_87:
[----:B------:R-:W-:-:S04]  /*1000*/  IMAD.MOV.U32 R19, RZ, RZ, 0x0 ;  /* 0x00000000ff137424 */ /* 0x000fc800078e00ff */
[----:B0-----:R-:W-:Y:S05]  /*1010*/  RET.REL.NODEC R18 `(_Z12bc_gpu_naivePfPiS0_ii) ;  /* 0xffffffec12f87950 */ /* 0x001fea0003c3ffff */
.L_x_98:
        /* <DEDUP_REMOVED lines=14> */
.L_x_101:


//--------------------- .nv.shared._Z17bc_gpu_opt_approxPfPKiS1_iiPiPyS_mmS1_iii --------------------------
	.section	.nv.shared._Z17bc_gpu_opt_approxPfPKiS1_iiPiPyS_mmS1_iii,"aw",@nobits
	.sectionflags	@""
.nv.shared._Z17bc_gpu_opt_approxPfPKiS1_iiPiPyS_mmS1_iii:
	.zero		1025


//--------------------- .nv.shared.reserved.0     --------------------------
	.section	.nv.shared.reserved.0,"aw",@nobits
	.weak		__nv_reservedSMEM_offset_0_alias
	.size		__nv_reservedSMEM_offset_0_alias, 0, 64
	.other		__nv_reservedSMEM_offset_0_alias,@"STO_CUDA_RESERVED_SHARED STV_DEFAULT"
__nv_reservedSMEM_offset_0_alias:
	.zero		0
	.zero		64


//--------------------- .nv.shared._Z10bc_gpu_optPfPKiS1_iiPiPyS_mmii --------------------------
	.section	.nv.shared._Z10bc_gpu_optPfPKiS1_iiPiPyS_mmii,"aw",@nobits
	.sectionflags	@""
.nv.shared._Z10bc_gpu_optPfPKiS1_iiPiPyS_mmii:
	.zero		1025


//--------------------- .nv.shared._Z12bc_gpu_naivePfPiS0_ii --------------------------
	.section	.nv.shared._Z12bc_gpu_naivePfPiS0_ii,"aw",@nobits
	.sectionflags	@""
	.align	4
.nv.shared._Z12bc_gpu_naivePfPiS0_ii:
	.zero		49025


//--------------------- .nv.constant0._Z17bc_gpu_opt_approxPfPKiS1_iiPiPyS_mmS1_iii --------------------------
	.section	.nv.constant0._Z17bc_gpu_opt_approxPfPKiS1_iiPiPyS_mmS1_iii,"a",@progbits
	.sectionflags	@""
	.align	4
.nv.constant0._Z17bc_gpu_opt_approxPfPKiS1_iiPiPyS_mmS1_iii:
	.zero		988


//--------------------- .nv.constant0._Z10bc_gpu_optPfPKiS1_iiPiPyS_mmii --------------------------
	.section	.nv.constant0._Z10bc_gpu_optPfPKiS1_iiPiPyS_mmii,"a",@progbits
	.sectionflags	@""
	.align	4
.nv.constant0._Z10bc_gpu_optPfPKiS1_iiPiPyS_mmii:
	.zero		976


//--------------------- .nv.constant0._Z12bc_gpu_naivePfPiS0_ii --------------------------
	.section	.nv.constant0._Z12bc_gpu_naivePfPiS0_ii,"a",@progbits
	.sectionflags	@""
	.align	4
.nv.constant0._Z12bc_gpu_naivePfPiS0_ii:
	.zero		928


//--------------------- SYMBOLS --------------------------

	.type		.nv.reservedSmem.offset0,@object
	.size		.nv.reservedSmem.offset0,0x4
	.type		.nv.reservedSmem.cap,@object
	.size		.nv.reservedSmem.cap,0x4
